//
// Generated by NVIDIA NVVM Compiler
//
// Compiler Build ID: CL-36424714
// Cuda compilation tools, release 13.0, V13.0.88
// Based on NVVM 20.0.0
//

.version 9.0
.target sm_100
.address_size 64

	// .globl	_Z10copy_arrayPfPKfi

.visible .entry _Z10copy_arrayPfPKfi(
	.param .u64 .ptr .align 1 _Z10copy_arrayPfPKfi_param_0,
	.param .u64 .ptr .align 1 _Z10copy_arrayPfPKfi_param_1,
	.param .u32 _Z10copy_arrayPfPKfi_param_2
)
{
	.reg .pred 	%p<10>;
	.reg .b32 	%r<45>;
	.reg .b32 	%f<30>;
	.reg .b64 	%rd<70>;

	ld.param.u64 	%rd3, [_Z10copy_arrayPfPKfi_param_0];
	ld.param.u64 	%rd4, [_Z10copy_arrayPfPKfi_param_1];
	ld.param.u32 	%r27, [_Z10copy_arrayPfPKfi_param_2];
	cvta.to.global.u64 	%rd1, %rd3;
	cvta.to.global.u64 	%rd2, %rd4;
	mov.u32 	%r1, %ctaid.x;
	mov.u32 	%r2, %ntid.x;
	mul.lo.s32 	%r3, %r27, %r1;
	mov.u32 	%r4, %tid.x;
	setp.lt.s32 	%p1, %r27, 1;
	@%p1 bra 	$L__BB0_13;
	and.b32  	%r5, %r27, 15;
	setp.lt.u32 	%p2, %r27, 16;
	mov.b32 	%r41, 0;
	@%p2 bra 	$L__BB0_4;
	and.b32  	%r41, %r27, 2147483632;
	neg.s32 	%r39, %r41;
	mul.lo.s32 	%r29, %r2, %r1;
	mad.lo.s32 	%r38, %r29, %r27, %r4;
	shl.b32 	%r9, %r2, 4;
$L__BB0_3:
	.pragma "nounroll";
	mul.wide.s32 	%rd5, %r38, 4;
	add.s64 	%rd6, %rd2, %rd5;
	ld.global.f32 	%f1, [%rd6];
	add.s64 	%rd7, %rd1, %rd5;
	st.global.f32 	[%rd7], %f1;
	shl.b32 	%r30, %r2, 2;
	cvt.u64.u32 	%rd8, %r30;
	add.s64 	%rd9, %rd6, %rd8;
	ld.global.f32 	%f2, [%rd9];
	add.s64 	%rd10, %rd7, %rd8;
	st.global.f32 	[%rd10], %f2;
	add.s64 	%rd11, %rd9, %rd8;
	ld.global.f32 	%f3, [%rd11];
	add.s64 	%rd12, %rd10, %rd8;
	st.global.f32 	[%rd12], %f3;
	add.s64 	%rd13, %rd11, %rd8;
	ld.global.f32 	%f4, [%rd13];
	add.s64 	%rd14, %rd12, %rd8;
	st.global.f32 	[%rd14], %f4;
	add.s64 	%rd15, %rd13, %rd8;
	ld.global.f32 	%f5, [%rd15];
	add.s64 	%rd16, %rd14, %rd8;
	st.global.f32 	[%rd16], %f5;
	add.s64 	%rd17, %rd15, %rd8;
	ld.global.f32 	%f6, [%rd17];
	add.s64 	%rd18, %rd16, %rd8;
	st.global.f32 	[%rd18], %f6;
	add.s64 	%rd19, %rd17, %rd8;
	ld.global.f32 	%f7, [%rd19];
	add.s64 	%rd20, %rd18, %rd8;
	st.global.f32 	[%rd20], %f7;
	add.s64 	%rd21, %rd19, %rd8;
	ld.global.f32 	%f8, [%rd21];
	add.s64 	%rd22, %rd20, %rd8;
	st.global.f32 	[%rd22], %f8;
	add.s64 	%rd23, %rd21, %rd8;
	ld.global.f32 	%f9, [%rd23];
	add.s64 	%rd24, %rd22, %rd8;
	st.global.f32 	[%rd24], %f9;
	add.s64 	%rd25, %rd23, %rd8;
	ld.global.f32 	%f10, [%rd25];
	add.s64 	%rd26, %rd24, %rd8;
	st.global.f32 	[%rd26], %f10;
	add.s64 	%rd27, %rd25, %rd8;
	ld.global.f32 	%f11, [%rd27];
	add.s64 	%rd28, %rd26, %rd8;
	st.global.f32 	[%rd28], %f11;
	add.s64 	%rd29, %rd27, %rd8;
	ld.global.f32 	%f12, [%rd29];
	add.s64 	%rd30, %rd28, %rd8;
	st.global.f32 	[%rd30], %f12;
	add.s64 	%rd31, %rd29, %rd8;
	ld.global.f32 	%f13, [%rd31];
	add.s64 	%rd32, %rd30, %rd8;
	st.global.f32 	[%rd32], %f13;
	add.s64 	%rd33, %rd31, %rd8;
	ld.global.f32 	%f14, [%rd33];
	add.s64 	%rd34, %rd32, %rd8;
	st.global.f32 	[%rd34], %f14;
	add.s64 	%rd35, %rd33, %rd8;
	ld.global.f32 	%f15, [%rd35];
	add.s64 	%rd36, %rd34, %rd8;
	st.global.f32 	[%rd36], %f15;
	add.s64 	%rd37, %rd35, %rd8;
	ld.global.f32 	%f16, [%rd37];
	add.s64 	%rd38, %rd36, %rd8;
	st.global.f32 	[%rd38], %f16;
	add.s32 	%r39, %r39, 16;
	add.s32 	%r38, %r38, %r9;
	setp.ne.s32 	%p3, %r39, 0;
	@%p3 bra 	$L__BB0_3;
$L__BB0_4:
	setp.eq.s32 	%p4, %r5, 0;
	@%p4 bra 	$L__BB0_13;
	and.b32  	%r15, %r27, 7;
	setp.lt.u32 	%p5, %r5, 8;
	@%p5 bra 	$L__BB0_7;
	add.s32 	%r31, %r41, %r3;
	mad.lo.s32 	%r32, %r31, %r2, %r4;
	mul.wide.s32 	%rd39, %r32, 4;
	add.s64 	%rd40, %rd2, %rd39;
	ld.global.f32 	%f17, [%rd40];
	add.s64 	%rd41, %rd1, %rd39;
	st.global.f32 	[%rd41], %f17;
	shl.b32 	%r33, %r2, 2;
	cvt.u64.u32 	%rd42, %r33;
	add.s64 	%rd43, %rd40, %rd42;
	ld.global.f32 	%f18, [%rd43];
	add.s64 	%rd44, %rd41, %rd42;
	st.global.f32 	[%rd44], %f18;
	add.s64 	%rd45, %rd43, %rd42;
	ld.global.f32 	%f19, [%rd45];
	add.s64 	%rd46, %rd44, %rd42;
	st.global.f32 	[%rd46], %f19;
	add.s64 	%rd47, %rd45, %rd42;
	ld.global.f32 	%f20, [%rd47];
	add.s64 	%rd48, %rd46, %rd42;
	st.global.f32 	[%rd48], %f20;
	add.s64 	%rd49, %rd47, %rd42;
	ld.global.f32 	%f21, [%rd49];
	add.s64 	%rd50, %rd48, %rd42;
	st.global.f32 	[%rd50], %f21;
	add.s64 	%rd51, %rd49, %rd42;
	ld.global.f32 	%f22, [%rd51];
	add.s64 	%rd52, %rd50, %rd42;
	st.global.f32 	[%rd52], %f22;
	add.s64 	%rd53, %rd51, %rd42;
	ld.global.f32 	%f23, [%rd53];
	add.s64 	%rd54, %rd52, %rd42;
	st.global.f32 	[%rd54], %f23;
	add.s64 	%rd55, %rd53, %rd42;
	ld.global.f32 	%f24, [%rd55];
	add.s64 	%rd56, %rd54, %rd42;
	st.global.f32 	[%rd56], %f24;
	add.s32 	%r41, %r41, 8;
$L__BB0_7:
	setp.eq.s32 	%p6, %r15, 0;
	@%p6 bra 	$L__BB0_13;
	and.b32  	%r18, %r27, 3;
	setp.lt.u32 	%p7, %r15, 4;
	@%p7 bra 	$L__BB0_10;
	add.s32 	%r34, %r41, %r3;
	mad.lo.s32 	%r35, %r34, %r2, %r4;
	mul.wide.s32 	%rd57, %r35, 4;
	add.s64 	%rd58, %rd2, %rd57;
	ld.global.f32 	%f25, [%rd58];
	add.s64 	%rd59, %rd1, %rd57;
	st.global.f32 	[%rd59], %f25;
	shl.b32 	%r36, %r2, 2;
	cvt.u64.u32 	%rd60, %r36;
	add.s64 	%rd61, %rd58, %rd60;
	ld.global.f32 	%f26, [%rd61];
	add.s64 	%rd62, %rd59, %rd60;
	st.global.f32 	[%rd62], %f26;
	add.s64 	%rd63, %rd61, %rd60;
	ld.global.f32 	%f27, [%rd63];
	add.s64 	%rd64, %rd62, %rd60;
	st.global.f32 	[%rd64], %f27;
	add.s64 	%rd65, %rd63, %rd60;
	ld.global.f32 	%f28, [%rd65];
	add.s64 	%rd66, %rd64, %rd60;
	st.global.f32 	[%rd66], %f28;
	add.s32 	%r41, %r41, 4;
$L__BB0_10:
	setp.eq.s32 	%p8, %r18, 0;
	@%p8 bra 	$L__BB0_13;
	add.s32 	%r37, %r41, %r3;
	mad.lo.s32 	%r44, %r2, %r37, %r4;
	neg.s32 	%r43, %r18;
$L__BB0_12:
	.pragma "nounroll";
	mul.wide.s32 	%rd67, %r44, 4;
	add.s64 	%rd68, %rd2, %rd67;
	ld.global.f32 	%f29, [%rd68];
	add.s64 	%rd69, %rd1, %rd67;
	st.global.f32 	[%rd69], %f29;
	add.s32 	%r44, %r44, %r2;
	add.s32 	%r43, %r43, 1;
	setp.ne.s32 	%p9, %r43, 0;
	@%p9 bra 	$L__BB0_12;
$L__BB0_13:
	ret;

}
	// .globl	_Z12memcpyByColsPfS_j
.visible .entry _Z12memcpyByColsPfS_j(
	.param .u64 .ptr .align 1 _Z12memcpyByColsPfS_j_param_0,
	.param .u64 .ptr .align 1 _Z12memcpyByColsPfS_j_param_1,
	.param .u32 _Z12memcpyByColsPfS_j_param_2
)
{
	.reg .pred 	%p<10>;
	.reg .b32 	%r<63>;
	.reg .b32 	%f<30>;
	.reg .b64 	%rd<92>;

	ld.param.u64 	%rd3, [_Z12memcpyByColsPfS_j_param_0];
	ld.param.u64 	%rd4, [_Z12memcpyByColsPfS_j_param_1];
	ld.param.u32 	%r23, [_Z12memcpyByColsPfS_j_param_2];
	cvta.to.global.u64 	%rd1, %rd4;
	cvta.to.global.u64 	%rd2, %rd3;
	setp.eq.s32 	%p1, %r23, 0;
	@%p1 bra 	$L__BB1_13;
	mov.u32 	%r25, %tid.x;
	mov.u32 	%r26, %ntid.x;
	mov.u32 	%r27, %ctaid.x;
	mad.lo.s32 	%r28, %r27, %r26, %r25;
	mul.lo.s32 	%r1, %r23, %r28;
	and.b32  	%r2, %r23, 15;
	setp.lt.u32 	%p2, %r23, 16;
	mov.b32 	%r59, 0;
	@%p2 bra 	$L__BB1_4;
	and.b32  	%r59, %r23, -16;
	neg.s32 	%r57, %r59;
	add.s32 	%r56, %r1, 7;
$L__BB1_3:
	.pragma "nounroll";
	add.s32 	%r29, %r56, -7;
	mul.wide.u32 	%rd5, %r29, 4;
	add.s64 	%rd6, %rd2, %rd5;
	ld.global.f32 	%f1, [%rd6];
	add.s64 	%rd7, %rd1, %rd5;
	st.global.f32 	[%rd7], %f1;
	add.s32 	%r30, %r56, -6;
	mul.wide.u32 	%rd8, %r30, 4;
	add.s64 	%rd9, %rd2, %rd8;
	ld.global.f32 	%f2, [%rd9];
	add.s64 	%rd10, %rd1, %rd8;
	st.global.f32 	[%rd10], %f2;
	add.s32 	%r31, %r56, -5;
	mul.wide.u32 	%rd11, %r31, 4;
	add.s64 	%rd12, %rd2, %rd11;
	ld.global.f32 	%f3, [%rd12];
	add.s64 	%rd13, %rd1, %rd11;
	st.global.f32 	[%rd13], %f3;
	add.s32 	%r32, %r56, -4;
	mul.wide.u32 	%rd14, %r32, 4;
	add.s64 	%rd15, %rd2, %rd14;
	ld.global.f32 	%f4, [%rd15];
	add.s64 	%rd16, %rd1, %rd14;
	st.global.f32 	[%rd16], %f4;
	add.s32 	%r33, %r56, -3;
	mul.wide.u32 	%rd17, %r33, 4;
	add.s64 	%rd18, %rd2, %rd17;
	ld.global.f32 	%f5, [%rd18];
	add.s64 	%rd19, %rd1, %rd17;
	st.global.f32 	[%rd19], %f5;
	add.s32 	%r34, %r56, -2;
	mul.wide.u32 	%rd20, %r34, 4;
	add.s64 	%rd21, %rd2, %rd20;
	ld.global.f32 	%f6, [%rd21];
	add.s64 	%rd22, %rd1, %rd20;
	st.global.f32 	[%rd22], %f6;
	add.s32 	%r35, %r56, -1;
	mul.wide.u32 	%rd23, %r35, 4;
	add.s64 	%rd24, %rd2, %rd23;
	ld.global.f32 	%f7, [%rd24];
	add.s64 	%rd25, %rd1, %rd23;
	st.global.f32 	[%rd25], %f7;
	add.s32 	%r36, %r56, 8;
	mul.wide.u32 	%rd26, %r56, 4;
	add.s64 	%rd27, %rd2, %rd26;
	ld.global.f32 	%f8, [%rd27];
	add.s64 	%rd28, %rd1, %rd26;
	st.global.f32 	[%rd28], %f8;
	add.s32 	%r37, %r56, 1;
	mul.wide.u32 	%rd29, %r37, 4;
	add.s64 	%rd30, %rd2, %rd29;
	ld.global.f32 	%f9, [%rd30];
	add.s64 	%rd31, %rd1, %rd29;
	st.global.f32 	[%rd31], %f9;
	add.s32 	%r38, %r56, 2;
	mul.wide.u32 	%rd32, %r38, 4;
	add.s64 	%rd33, %rd2, %rd32;
	ld.global.f32 	%f10, [%rd33];
	add.s64 	%rd34, %rd1, %rd32;
	st.global.f32 	[%rd34], %f10;
	add.s32 	%r39, %r56, 3;
	mul.wide.u32 	%rd35, %r39, 4;
	add.s64 	%rd36, %rd2, %rd35;
	ld.global.f32 	%f11, [%rd36];
	add.s64 	%rd37, %rd1, %rd35;
	st.global.f32 	[%rd37], %f11;
	add.s32 	%r40, %r56, 4;
	mul.wide.u32 	%rd38, %r40, 4;
	add.s64 	%rd39, %rd2, %rd38;
	ld.global.f32 	%f12, [%rd39];
	add.s64 	%rd40, %rd1, %rd38;
	st.global.f32 	[%rd40], %f12;
	add.s32 	%r41, %r56, 5;
	mul.wide.u32 	%rd41, %r41, 4;
	add.s64 	%rd42, %rd2, %rd41;
	ld.global.f32 	%f13, [%rd42];
	add.s64 	%rd43, %rd1, %rd41;
	st.global.f32 	[%rd43], %f13;
	add.s32 	%r42, %r56, 6;
	mul.wide.u32 	%rd44, %r42, 4;
	add.s64 	%rd45, %rd2, %rd44;
	ld.global.f32 	%f14, [%rd45];
	add.s64 	%rd46, %rd1, %rd44;
	st.global.f32 	[%rd46], %f14;
	add.s32 	%r43, %r56, 7;
	mul.wide.u32 	%rd47, %r43, 4;
	add.s64 	%rd48, %rd2, %rd47;
	ld.global.f32 	%f15, [%rd48];
	add.s64 	%rd49, %rd1, %rd47;
	st.global.f32 	[%rd49], %f15;
	mul.wide.u32 	%rd50, %r36, 4;
	add.s64 	%rd51, %rd2, %rd50;
	ld.global.f32 	%f16, [%rd51];
	add.s64 	%rd52, %rd1, %rd50;
	st.global.f32 	[%rd52], %f16;
	add.s32 	%r57, %r57, 16;
	add.s32 	%r56, %r56, 16;
	setp.ne.s32 	%p3, %r57, 0;
	@%p3 bra 	$L__BB1_3;
$L__BB1_4:
	setp.eq.s32 	%p4, %r2, 0;
	@%p4 bra 	$L__BB1_13;
	and.b32  	%r11, %r23, 7;
	setp.lt.u32 	%p5, %r2, 8;
	@%p5 bra 	$L__BB1_7;
	add.s32 	%r44, %r59, %r1;
	mul.wide.u32 	%rd53, %r44, 4;
	add.s64 	%rd54, %rd2, %rd53;
	ld.global.f32 	%f17, [%rd54];
	add.s64 	%rd55, %rd1, %rd53;
	st.global.f32 	[%rd55], %f17;
	add.s32 	%r45, %r44, 1;
	mul.wide.u32 	%rd56, %r45, 4;
	add.s64 	%rd57, %rd2, %rd56;
	ld.global.f32 	%f18, [%rd57];
	add.s64 	%rd58, %rd1, %rd56;
	st.global.f32 	[%rd58], %f18;
	add.s32 	%r46, %r44, 2;
	mul.wide.u32 	%rd59, %r46, 4;
	add.s64 	%rd60, %rd2, %rd59;
	ld.global.f32 	%f19, [%rd60];
	add.s64 	%rd61, %rd1, %rd59;
	st.global.f32 	[%rd61], %f19;
	add.s32 	%r47, %r44, 3;
	mul.wide.u32 	%rd62, %r47, 4;
	add.s64 	%rd63, %rd2, %rd62;
	ld.global.f32 	%f20, [%rd63];
	add.s64 	%rd64, %rd1, %rd62;
	st.global.f32 	[%rd64], %f20;
	add.s32 	%r48, %r44, 4;
	mul.wide.u32 	%rd65, %r48, 4;
	add.s64 	%rd66, %rd2, %rd65;
	ld.global.f32 	%f21, [%rd66];
	add.s64 	%rd67, %rd1, %rd65;
	st.global.f32 	[%rd67], %f21;
	add.s32 	%r49, %r44, 5;
	mul.wide.u32 	%rd68, %r49, 4;
	add.s64 	%rd69, %rd2, %rd68;
	ld.global.f32 	%f22, [%rd69];
	add.s64 	%rd70, %rd1, %rd68;
	st.global.f32 	[%rd70], %f22;
	add.s32 	%r50, %r44, 6;
	mul.wide.u32 	%rd71, %r50, 4;
	add.s64 	%rd72, %rd2, %rd71;
	ld.global.f32 	%f23, [%rd72];
	add.s64 	%rd73, %rd1, %rd71;
	st.global.f32 	[%rd73], %f23;
	add.s32 	%r51, %r44, 7;
	mul.wide.u32 	%rd74, %r51, 4;
	add.s64 	%rd75, %rd2, %rd74;
	ld.global.f32 	%f24, [%rd75];
	add.s64 	%rd76, %rd1, %rd74;
	st.global.f32 	[%rd76], %f24;
	add.s32 	%r59, %r59, 8;
$L__BB1_7:
	setp.eq.s32 	%p6, %r11, 0;
	@%p6 bra 	$L__BB1_13;
	and.b32  	%r14, %r23, 3;
	setp.lt.u32 	%p7, %r11, 4;
	@%p7 bra 	$L__BB1_10;
	add.s32 	%r52, %r59, %r1;
	mul.wide.u32 	%rd77, %r52, 4;
	add.s64 	%rd78, %rd2, %rd77;
	ld.global.f32 	%f25, [%rd78];
	add.s64 	%rd79, %rd1, %rd77;
	st.global.f32 	[%rd79], %f25;
	add.s32 	%r53, %r52, 1;
	mul.wide.u32 	%rd80, %r53, 4;
	add.s64 	%rd81, %rd2, %rd80;
	ld.global.f32 	%f26, [%rd81];
	add.s64 	%rd82, %rd1, %rd80;
	st.global.f32 	[%rd82], %f26;
	add.s32 	%r54, %r52, 2;
	mul.wide.u32 	%rd83, %r54, 4;
	add.s64 	%rd84, %rd2, %rd83;
	ld.global.f32 	%f27, [%rd84];
	add.s64 	%rd85, %rd1, %rd83;
	st.global.f32 	[%rd85], %f27;
	add.s32 	%r55, %r52, 3;
	mul.wide.u32 	%rd86, %r55, 4;
	add.s64 	%rd87, %rd2, %rd86;
	ld.global.f32 	%f28, [%rd87];
	add.s64 	%rd88, %rd1, %rd86;
	st.global.f32 	[%rd88], %f28;
	add.s32 	%r59, %r59, 4;
$L__BB1_10:
	setp.eq.s32 	%p8, %r14, 0;
	@%p8 bra 	$L__BB1_13;
	add.s32 	%r62, %r59, %r1;
	neg.s32 	%r61, %r14;
$L__BB1_12:
	.pragma "nounroll";
	mul.wide.u32 	%rd89, %r62, 4;
	add.s64 	%rd90, %rd2, %rd89;
	ld.global.f32 	%f29, [%rd90];
	add.s64 	%rd91, %rd1, %rd89;
	st.global.f32 	[%rd91], %f29;
	add.s32 	%r62, %r62, 1;
	add.s32 	%r61, %r61, 1;
	setp.ne.s32 	%p9, %r61, 0;
	@%p9 bra 	$L__BB1_12;
$L__BB1_13:
	ret;

}
	// .globl	_Z12memcpyByRowsPfS_j
.visible .entry _Z12memcpyByRowsPfS_j(
	.param .u64 .ptr .align 1 _Z12memcpyByRowsPfS_j_param_0,
	.param .u64 .ptr .align 1 _Z12memcpyByRowsPfS_j_param_1,
	.param .u32 _Z12memcpyByRowsPfS_j_param_2
)
{
	.reg .pred 	%p<10>;
	.reg .b32 	%r<113>;
	.reg .b32 	%f<30>;
	.reg .b64 	%rd<92>;

	ld.param.u64 	%rd3, [_Z12memcpyByRowsPfS_j_param_0];
	ld.param.u64 	%rd4, [_Z12memcpyByRowsPfS_j_param_1];
	ld.param.u32 	%r70, [_Z12memcpyByRowsPfS_j_param_2];
	cvta.to.global.u64 	%rd1, %rd4;
	cvta.to.global.u64 	%rd2, %rd3;
	mov.u32 	%r71, %ctaid.x;
	mov.u32 	%r72, %ntid.x;
	mul.lo.s32 	%r1, %r71, %r72;
	mov.u32 	%r2, %tid.x;
	add.s32 	%r3, %r1, %r2;
	setp.eq.s32 	%p1, %r70, 0;
	@%p1 bra 	$L__BB2_13;
	add.s32 	%r74, %r70, -1;
	and.b32  	%r4, %r70, 15;
	setp.lt.u32 	%p2, %r74, 15;
	mov.b32 	%r109, 0;
	@%p2 bra 	$L__BB2_4;
	and.b32  	%r109, %r70, -16;
	neg.s32 	%r107, %r109;
	add.s32 	%r75, %r2, %r70;
	add.s32 	%r106, %r75, %r1;
	shl.b32 	%r8, %r70, 4;
	shl.b32 	%r76, %r70, 1;
	add.s32 	%r105, %r3, %r76;
	mad.lo.s32 	%r104, %r70, 3, %r3;
	shl.b32 	%r77, %r70, 2;
	add.s32 	%r103, %r3, %r77;
	mad.lo.s32 	%r102, %r70, 5, %r3;
	mad.lo.s32 	%r101, %r70, 6, %r3;
	mad.lo.s32 	%r100, %r70, 7, %r3;
	shl.b32 	%r78, %r70, 3;
	add.s32 	%r99, %r3, %r78;
	mad.lo.s32 	%r98, %r70, 9, %r3;
	mad.lo.s32 	%r97, %r70, 10, %r3;
	mad.lo.s32 	%r96, %r70, 11, %r3;
	mad.lo.s32 	%r95, %r70, 12, %r3;
	mad.lo.s32 	%r94, %r70, 13, %r3;
	mad.lo.s32 	%r93, %r70, 14, %r3;
	mad.lo.s32 	%r92, %r70, 15, %r3;
	mov.u32 	%r91, %r3;
$L__BB2_3:
	.pragma "nounroll";
	mul.wide.u32 	%rd5, %r91, 4;
	add.s64 	%rd6, %rd2, %rd5;
	ld.global.f32 	%f1, [%rd6];
	add.s64 	%rd7, %rd1, %rd5;
	st.global.f32 	[%rd7], %f1;
	mul.wide.u32 	%rd8, %r106, 4;
	add.s64 	%rd9, %rd2, %rd8;
	ld.global.f32 	%f2, [%rd9];
	add.s64 	%rd10, %rd1, %rd8;
	st.global.f32 	[%rd10], %f2;
	mul.wide.u32 	%rd11, %r105, 4;
	add.s64 	%rd12, %rd2, %rd11;
	ld.global.f32 	%f3, [%rd12];
	add.s64 	%rd13, %rd1, %rd11;
	st.global.f32 	[%rd13], %f3;
	mul.wide.u32 	%rd14, %r104, 4;
	add.s64 	%rd15, %rd2, %rd14;
	ld.global.f32 	%f4, [%rd15];
	add.s64 	%rd16, %rd1, %rd14;
	st.global.f32 	[%rd16], %f4;
	mul.wide.u32 	%rd17, %r103, 4;
	add.s64 	%rd18, %rd2, %rd17;
	ld.global.f32 	%f5, [%rd18];
	add.s64 	%rd19, %rd1, %rd17;
	st.global.f32 	[%rd19], %f5;
	mul.wide.u32 	%rd20, %r102, 4;
	add.s64 	%rd21, %rd2, %rd20;
	ld.global.f32 	%f6, [%rd21];
	add.s64 	%rd22, %rd1, %rd20;
	st.global.f32 	[%rd22], %f6;
	mul.wide.u32 	%rd23, %r101, 4;
	add.s64 	%rd24, %rd2, %rd23;
	ld.global.f32 	%f7, [%rd24];
	add.s64 	%rd25, %rd1, %rd23;
	st.global.f32 	[%rd25], %f7;
	mul.wide.u32 	%rd26, %r100, 4;
	add.s64 	%rd27, %rd2, %rd26;
	ld.global.f32 	%f8, [%rd27];
	add.s64 	%rd28, %rd1, %rd26;
	st.global.f32 	[%rd28], %f8;
	mul.wide.u32 	%rd29, %r99, 4;
	add.s64 	%rd30, %rd2, %rd29;
	ld.global.f32 	%f9, [%rd30];
	add.s64 	%rd31, %rd1, %rd29;
	st.global.f32 	[%rd31], %f9;
	mul.wide.u32 	%rd32, %r98, 4;
	add.s64 	%rd33, %rd2, %rd32;
	ld.global.f32 	%f10, [%rd33];
	add.s64 	%rd34, %rd1, %rd32;
	st.global.f32 	[%rd34], %f10;
	mul.wide.u32 	%rd35, %r97, 4;
	add.s64 	%rd36, %rd2, %rd35;
	ld.global.f32 	%f11, [%rd36];
	add.s64 	%rd37, %rd1, %rd35;
	st.global.f32 	[%rd37], %f11;
	mul.wide.u32 	%rd38, %r96, 4;
	add.s64 	%rd39, %rd2, %rd38;
	ld.global.f32 	%f12, [%rd39];
	add.s64 	%rd40, %rd1, %rd38;
	st.global.f32 	[%rd40], %f12;
	mul.wide.u32 	%rd41, %r95, 4;
	add.s64 	%rd42, %rd2, %rd41;
	ld.global.f32 	%f13, [%rd42];
	add.s64 	%rd43, %rd1, %rd41;
	st.global.f32 	[%rd43], %f13;
	mul.wide.u32 	%rd44, %r94, 4;
	add.s64 	%rd45, %rd2, %rd44;
	ld.global.f32 	%f14, [%rd45];
	add.s64 	%rd46, %rd1, %rd44;
	st.global.f32 	[%rd46], %f14;
	mul.wide.u32 	%rd47, %r93, 4;
	add.s64 	%rd48, %rd2, %rd47;
	ld.global.f32 	%f15, [%rd48];
	add.s64 	%rd49, %rd1, %rd47;
	st.global.f32 	[%rd49], %f15;
	mul.wide.u32 	%rd50, %r92, 4;
	add.s64 	%rd51, %rd2, %rd50;
	ld.global.f32 	%f16, [%rd51];
	add.s64 	%rd52, %rd1, %rd50;
	st.global.f32 	[%rd52], %f16;
	add.s32 	%r107, %r107, 16;
	add.s32 	%r106, %r106, %r8;
	add.s32 	%r105, %r105, %r8;
	add.s32 	%r104, %r104, %r8;
	add.s32 	%r103, %r103, %r8;
	add.s32 	%r102, %r102, %r8;
	add.s32 	%r101, %r101, %r8;
	add.s32 	%r100, %r100, %r8;
	add.s32 	%r99, %r99, %r8;
	add.s32 	%r98, %r98, %r8;
	add.s32 	%r97, %r97, %r8;
	add.s32 	%r96, %r96, %r8;
	add.s32 	%r95, %r95, %r8;
	add.s32 	%r94, %r94, %r8;
	add.s32 	%r93, %r93, %r8;
	add.s32 	%r92, %r92, %r8;
	add.s32 	%r91, %r91, %r8;
	setp.ne.s32 	%p3, %r107, 0;
	@%p3 bra 	$L__BB2_3;
$L__BB2_4:
	setp.eq.s32 	%p4, %r4, 0;
	@%p4 bra 	$L__BB2_13;
	and.b32  	%r58, %r70, 7;
	setp.lt.u32 	%p5, %r4, 8;
	@%p5 bra 	$L__BB2_7;
	mad.lo.s32 	%r79, %r109, %r70, %r3;
	mul.wide.u32 	%rd53, %r79, 4;
	add.s64 	%rd54, %rd2, %rd53;
	ld.global.f32 	%f17, [%rd54];
	add.s64 	%rd55, %rd1, %rd53;
	st.global.f32 	[%rd55], %f17;
	add.s32 	%r80, %r79, %r70;
	mul.wide.u32 	%rd56, %r80, 4;
	add.s64 	%rd57, %rd2, %rd56;
	ld.global.f32 	%f18, [%rd57];
	add.s64 	%rd58, %rd1, %rd56;
	st.global.f32 	[%rd58], %f18;
	add.s32 	%r81, %r80, %r70;
	mul.wide.u32 	%rd59, %r81, 4;
	add.s64 	%rd60, %rd2, %rd59;
	ld.global.f32 	%f19, [%rd60];
	add.s64 	%rd61, %rd1, %rd59;
	st.global.f32 	[%rd61], %f19;
	add.s32 	%r82, %r81, %r70;
	mul.wide.u32 	%rd62, %r82, 4;
	add.s64 	%rd63, %rd2, %rd62;
	ld.global.f32 	%f20, [%rd63];
	add.s64 	%rd64, %rd1, %rd62;
	st.global.f32 	[%rd64], %f20;
	add.s32 	%r83, %r82, %r70;
	mul.wide.u32 	%rd65, %r83, 4;
	add.s64 	%rd66, %rd2, %rd65;
	ld.global.f32 	%f21, [%rd66];
	add.s64 	%rd67, %rd1, %rd65;
	st.global.f32 	[%rd67], %f21;
	add.s32 	%r84, %r83, %r70;
	mul.wide.u32 	%rd68, %r84, 4;
	add.s64 	%rd69, %rd2, %rd68;
	ld.global.f32 	%f22, [%rd69];
	add.s64 	%rd70, %rd1, %rd68;
	st.global.f32 	[%rd70], %f22;
	add.s32 	%r85, %r84, %r70;
	mul.wide.u32 	%rd71, %r85, 4;
	add.s64 	%rd72, %rd2, %rd71;
	ld.global.f32 	%f23, [%rd72];
	add.s64 	%rd73, %rd1, %rd71;
	st.global.f32 	[%rd73], %f23;
	add.s32 	%r86, %r85, %r70;
	mul.wide.u32 	%rd74, %r86, 4;
	add.s64 	%rd75, %rd2, %rd74;
	ld.global.f32 	%f24, [%rd75];
	add.s64 	%rd76, %rd1, %rd74;
	st.global.f32 	[%rd76], %f24;
	add.s32 	%r109, %r109, 8;
$L__BB2_7:
	setp.eq.s32 	%p6, %r58, 0;
	@%p6 bra 	$L__BB2_13;
	and.b32  	%r61, %r70, 3;
	setp.lt.u32 	%p7, %r58, 4;
	@%p7 bra 	$L__BB2_10;
	mad.lo.s32 	%r87, %r109, %r70, %r3;
	mul.wide.u32 	%rd77, %r87, 4;
	add.s64 	%rd78, %rd2, %rd77;
	ld.global.f32 	%f25, [%rd78];
	add.s64 	%rd79, %rd1, %rd77;
	st.global.f32 	[%rd79], %f25;
	add.s32 	%r88, %r87, %r70;
	mul.wide.u32 	%rd80, %r88, 4;
	add.s64 	%rd81, %rd2, %rd80;
	ld.global.f32 	%f26, [%rd81];
	add.s64 	%rd82, %rd1, %rd80;
	st.global.f32 	[%rd82], %f26;
	add.s32 	%r89, %r88, %r70;
	mul.wide.u32 	%rd83, %r89, 4;
	add.s64 	%rd84, %rd2, %rd83;
	ld.global.f32 	%f27, [%rd84];
	add.s64 	%rd85, %rd1, %rd83;
	st.global.f32 	[%rd85], %f27;
	add.s32 	%r90, %r89, %r70;
	mul.wide.u32 	%rd86, %r90, 4;
	add.s64 	%rd87, %rd2, %rd86;
	ld.global.f32 	%f28, [%rd87];
	add.s64 	%rd88, %rd1, %rd86;
	st.global.f32 	[%rd88], %f28;
	add.s32 	%r109, %r109, 4;
$L__BB2_10:
	setp.eq.s32 	%p8, %r61, 0;
	@%p8 bra 	$L__BB2_13;
	mad.lo.s32 	%r112, %r109, %r70, %r3;
	neg.s32 	%r111, %r61;
$L__BB2_12:
	.pragma "nounroll";
	mul.wide.u32 	%rd89, %r112, 4;
	add.s64 	%rd90, %rd2, %rd89;
	ld.global.f32 	%f29, [%rd90];
	add.s64 	%rd91, %rd1, %rd89;
	st.global.f32 	[%rd91], %f29;
	add.s32 	%r112, %r112, %r70;
	add.s32 	%r111, %r111, 1;
	setp.ne.s32 	%p9, %r111, 0;
	@%p9 bra 	$L__BB2_12;
$L__BB2_13:
	ret;

}


// ===== COMPILED SASS (sm_100) =====

	.target	sm_100

	.elftype	@"ET_EXEC"


//--------------------- .note.nv.tkinfo           --------------------------
	.section	.note.nv.tkinfo,"",@"SHT_NOTE"
	.sectionflags	@"SHF_NOTE_NV_TKINFO"
	.tkinfo
        /*0018*/ 	.word	0x00000002
        /*0030*/ 	.string	""
        /*0030*/ 	.string	"ptxas"
        /*0030*/ 	.string	"Cuda compilation tools, release 13.0, V13.0.88"
        /*0030*/ 	.string	"Build cuda_13.0.r13.0/compiler.36424714_0"
        /*0030*/ 	.string	"-arch sm_100 -m 64 "



//--------------------- .note.nv.cuinfo           --------------------------
	.section	.note.nv.cuinfo,"",@"SHT_NOTE"
	.sectionflags	@"SHF_NOTE_NV_CUINFO"
        /*0018*/ 	.short	0x0002
        /*001a*/ 	.short	0x0064
        /*001c*/ 	.short	0x0082
	.zero		2


//--------------------- .nv.info                  --------------------------
	.section	.nv.info,"",@"SHT_CUDA_INFO"
	.align	4


	//----- nvinfo : EIATTR_REGCOUNT
	.align		4
        /*0000*/ 	.byte	0x04, 0x2f
        /*0002*/ 	.short	(.L_1 - .L_0)
	.align		4
.L_0:
        /*0004*/ 	.word	index@(_Z10copy_arrayPfPKfi)
        /*0008*/ 	.word	0x00000020


	//----- nvinfo : EIATTR_FRAME_SIZE
	.align		4
.L_1:
        /*000c*/ 	.byte	0x04, 0x11
        /*000e*/ 	.short	(.L_3 - .L_2)
	.align		4
.L_2:
        /*0010*/ 	.word	index@(_Z10copy_arrayPfPKfi)
        /*0014*/ 	.word	0x00000000


	//----- nvinfo : EIATTR_REGCOUNT
	.align		4
.L_3:
        /*0018*/ 	.byte	0x04, 0x2f
        /*001a*/ 	.short	(.L_5 - .L_4)
	.align		4
.L_4:
        /*001c*/ 	.word	index@(_Z12memcpyByColsPfS_j)
        /*0020*/ 	.word	0x00000020


	//----- nvinfo : EIATTR_FRAME_SIZE
	.align		4
.L_5:
        /*0024*/ 	.byte	0x04, 0x11
        /*0026*/ 	.short	(.L_7 - .L_6)
	.align		4
.L_6:
        /*0028*/ 	.word	index@(_Z12memcpyByColsPfS_j)
        /*002c*/ 	.word	0x00000000


	//----- nvinfo : EIATTR_REGCOUNT
	.align		4
.L_7:
        /*0030*/ 	.byte	0x04, 0x2f
        /*0032*/ 	.short	(.L_9 - .L_8)
	.align		4
.L_8:
        /*0034*/ 	.word	index@(_Z12memcpyByRowsPfS_j)
        /*0038*/ 	.word	0x00000028


	//----- nvinfo : EIATTR_FRAME_SIZE
	.align		4
.L_9:
        /*003c*/ 	.byte	0x04, 0x11
        /*003e*/ 	.short	(.L_11 - .L_10)
	.align		4
.L_10:
        /*0040*/ 	.word	index@(_Z12memcpyByRowsPfS_j)
        /*0044*/ 	.word	0x00000000


	//----- nvinfo : EIATTR_MIN_STACK_SIZE
	.align		4
.L_11:
        /*0048*/ 	.byte	0x04, 0x12
        /*004a*/ 	.short	(.L_13 - .L_12)
	.align		4
.L_12:
        /*004c*/ 	.word	index@(_Z12memcpyByRowsPfS_j)
        /*0050*/ 	.word	0x00000000


	//----- nvinfo : EIATTR_MIN_STACK_SIZE
	.align		4
.L_13:
        /*0054*/ 	.byte	0x04, 0x12
        /*0056*/ 	.short	(.L_15 - .L_14)
	.align		4
.L_14:
        /*0058*/ 	.word	index@(_Z12memcpyByColsPfS_j)
        /*005c*/ 	.word	0x00000000


	//----- nvinfo : EIATTR_MIN_STACK_SIZE
	.align		4
.L_15:
        /*0060*/ 	.byte	0x04, 0x12
        /*0062*/ 	.short	(.L_17 - .L_16)
	.align		4
.L_16:
        /*0064*/ 	.word	index@(_Z10copy_arrayPfPKfi)
        /*0068*/ 	.word	0x00000000
.L_17:


//--------------------- .nv.compat                --------------------------
	.section	.nv.compat,"",@"SHT_CUDA_COMPAT_INFO"
	.align	4
        /*0000*/ 	.byte	0x02, 0x09, 0x00, 0x00, 0x02, 0x02, 0x01, 0x00, 0x02, 0x05, 0x05, 0x00, 0x03, 0x07, 0x01, 0x01
        /*0010*/ 	.byte	0x02, 0x03, 0x00, 0x00, 0x02, 0x06, 0x01, 0x00, 0x04, 0x0b, 0x08, 0x00, 0x09, 0x00, 0x00, 0x00
        /*0020*/ 	.byte	0x00, 0x00, 0x00, 0x00


//--------------------- .nv.info._Z12memcpyByRowsPfS_j --------------------------
	.section	.nv.info._Z12memcpyByRowsPfS_j,"",@"SHT_CUDA_INFO"
	.sectionflags	@""
	.align	4


	//----- nvinfo : EIATTR_CUDA_API_VERSION
	.align		4
        /*0000*/ 	.byte	0x04, 0x37
        /*0002*/ 	.short	(.L_19 - .L_18)
.L_18:
        /*0004*/ 	.word	0x00000082


	//----- nvinfo : EIATTR_KPARAM_INFO
	.align		4
.L_19:
        /*0008*/ 	.byte	0x04, 0x17
        /*000a*/ 	.short	(.L_21 - .L_20)
.L_20:
        /*000c*/ 	.word	0x00000000
        /*0010*/ 	.short	0x0002
        /*0012*/ 	.short	0x0010
        /*0014*/ 	.byte	0x00, 0xf0, 0x11, 0x00


	//----- nvinfo : EIATTR_KPARAM_INFO
	.align		4
.L_21:
        /*0018*/ 	.byte	0x04, 0x17
        /*001a*/ 	.short	(.L_23 - .L_22)
.L_22:
        /*001c*/ 	.word	0x00000000
        /*0020*/ 	.short	0x0001
        /*0022*/ 	.short	0x0008
        /*0024*/ 	.byte	0x00, 0xf5, 0x21, 0x00


	//----- nvinfo : EIATTR_KPARAM_INFO
	.align		4
.L_23:
        /*0028*/ 	.byte	0x04, 0x17
        /*002a*/ 	.short	(.L_25 - .L_24)
.L_24:
        /*002c*/ 	.word	0x00000000
        /*0030*/ 	.short	0x0000
        /*0032*/ 	.short	0x0000
        /*0034*/ 	.byte	0x00, 0xf5, 0x21, 0x00


	//----- nvinfo : EIATTR_SPARSE_MMA_MASK
	.align		4
.L_25:
        /*0038*/ 	.byte	0x03, 0x50
        /*003a*/ 	.short	0x0000


	//----- nvinfo : EIATTR_MAXREG_COUNT
	.align		4
        /*003c*/ 	.byte	0x03, 0x1b
        /*003e*/ 	.short	0x00ff


	//----- nvinfo : EIATTR_MERCURY_ISA_VERSION
	.align		4
        /*0040*/ 	.byte	0x03, 0x5f
        /*0042*/ 	.short	0x0101


	//----- nvinfo : EIATTR_VRC_CTA_INIT_COUNT
	.align		4
        /*0044*/ 	.byte	0x02, 0x4a
	.zero		1
	.zero		1


	//----- nvinfo : EIATTR_EXIT_INSTR_OFFSETS
	.align		4
        /*0048*/ 	.byte	0x04, 0x1c
        /*004a*/ 	.short	(.L_27 - .L_26)


	//   ....[0]....
.L_26:
        /*004c*/ 	.word	0x00000040


	//   ....[1]....
        /*0050*/ 	.word	0x00000770


	//   ....[2]....
        /*0054*/ 	.word	0x00000a70


	//   ....[3]....
        /*0058*/ 	.word	0x00000c30


	//   ....[4]....
        /*005c*/ 	.word	0x00000d00


	//----- nvinfo : EIATTR_CBANK_PARAM_SIZE
	.align		4
.L_27:
        /*0060*/ 	.byte	0x03, 0x19
        /*0062*/ 	.short	0x0014


	//----- nvinfo : EIATTR_PARAM_CBANK
	.align		4
        /*0064*/ 	.byte	0x04, 0x0a
        /*0066*/ 	.short	(.L_29 - .L_28)
	.align		4
.L_28:
        /*0068*/ 	.word	index@(.nv.constant0._Z12memcpyByRowsPfS_j)
        /*006c*/ 	.short	0x0380
        /*006e*/ 	.short	0x0014


	//----- nvinfo : EIATTR_SW_WAR
	.align		4
.L_29:
        /*0070*/ 	.byte	0x04, 0x36
        /*0072*/ 	.short	(.L_31 - .L_30)
.L_30:
        /*0074*/ 	.word	0x00000008
.L_31:


//--------------------- .nv.info._Z12memcpyByColsPfS_j --------------------------
	.section	.nv.info._Z12memcpyByColsPfS_j,"",@"SHT_CUDA_INFO"
	.sectionflags	@""
	.align	4


	//----- nvinfo : EIATTR_CUDA_API_VERSION
	.align		4
        /*0000*/ 	.byte	0x04, 0x37
        /*0002*/ 	.short	(.L_33 - .L_32)
.L_32:
        /*0004*/ 	.word	0x00000082


	//----- nvinfo : EIATTR_KPARAM_INFO
	.align		4
.L_33:
        /*0008*/ 	.byte	0x04, 0x17
        /*000a*/ 	.short	(.L_35 - .L_34)
.L_34:
        /*000c*/ 	.word	0x00000000
        /*0010*/ 	.short	0x0002
        /*0012*/ 	.short	0x0010
        /*0014*/ 	.byte	0x00, 0xf0, 0x11, 0x00


	//----- nvinfo : EIATTR_KPARAM_INFO
	.align		4
.L_35:
        /*0018*/ 	.byte	0x04, 0x17
        /*001a*/ 	.short	(.L_37 - .L_36)
.L_36:
        /*001c*/ 	.word	0x00000000
        /*0020*/ 	.short	0x0001
        /*0022*/ 	.short	0x0008
        /*0024*/ 	.byte	0x00, 0xf5, 0x21, 0x00


	//----- nvinfo : EIATTR_KPARAM_INFO
	.align		4
.L_37:
        /*0028*/ 	.byte	0x04, 0x17
        /*002a*/ 	.short	(.L_39 - .L_38)
.L_38:
        /*002c*/ 	.word	0x00000000
        /*0030*/ 	.short	0x0000
        /*0032*/ 	.short	0x0000
        /*0034*/ 	.byte	0x00, 0xf5, 0x21, 0x00


	//----- nvinfo : EIATTR_SPARSE_MMA_MASK
	.align		4
.L_39:
        /*0038*/ 	.byte	0x03, 0x50
        /*003a*/ 	.short	0x0000


	//----- nvinfo : EIATTR_MAXREG_COUNT
	.align		4
        /*003c*/ 	.byte	0x03, 0x1b
        /*003e*/ 	.short	0x00ff


	//----- nvinfo : EIATTR_MERCURY_ISA_VERSION
	.align		4
        /*0040*/ 	.byte	0x03, 0x5f
        /*0042*/ 	.short	0x0101


	//----- nvinfo : EIATTR_VRC_CTA_INIT_COUNT
	.align		4
        /*0044*/ 	.byte	0x02, 0x4a
	.zero		1
	.zero		1


	//----- nvinfo : EIATTR_EXIT_INSTR_OFFSETS
	.align		4
        /*0048*/ 	.byte	0x04, 0x1c
        /*004a*/ 	.short	(.L_41 - .L_40)


	//   ....[0]....
.L_40:
        /*004c*/ 	.word	0x00000030


	//   ....[1]....
        /*0050*/ 	.word	0x00000660


	//   ....[2]....
        /*0054*/ 	.word	0x00000960


	//   ....[3]....
        /*0058*/ 	.word	0x00000b20


	//   ....[4]....
        /*005c*/ 	.word	0x00000bf0


	//----- nvinfo : EIATTR_CBANK_PARAM_SIZE
	.align		4
.L_41:
        /*0060*/ 	.byte	0x03, 0x19
        /*0062*/ 	.short	0x0014


	//----- nvinfo : EIATTR_PARAM_CBANK
	.align		4
        /*0064*/ 	.byte	0x04, 0x0a
        /*0066*/ 	.short	(.L_43 - .L_42)
	.align		4
.L_42:
        /*0068*/ 	.word	index@(.nv.constant0._Z12memcpyByColsPfS_j)
        /*006c*/ 	.short	0x0380
        /*006e*/ 	.short	0x0014


	//----- nvinfo : EIATTR_SW_WAR
	.align		4
.L_43:
        /*0070*/ 	.byte	0x04, 0x36
        /*0072*/ 	.short	(.L_45 - .L_44)
.L_44:
        /*0074*/ 	.word	0x00000008
.L_45:


//--------------------- .nv.info._Z10copy_arrayPfPKfi --------------------------
	.section	.nv.info._Z10copy_arrayPfPKfi,"",@"SHT_CUDA_INFO"
	.sectionflags	@""
	.align	4


	//----- nvinfo : EIATTR_CUDA_API_VERSION
	.align		4
        /*0000*/ 	.byte	0x04, 0x37
        /*0002*/ 	.short	(.L_47 - .L_46)
.L_46:
        /*0004*/ 	.word	0x00000082


	//----- nvinfo : EIATTR_KPARAM_INFO
	.align		4
.L_47:
        /*0008*/ 	.byte	0x04, 0x17
        /*000a*/ 	.short	(.L_49 - .L_48)
.L_48:
        /*000c*/ 	.word	0x00000000
        /*0010*/ 	.short	0x0002
        /*0012*/ 	.short	0x0010
        /*0014*/ 	.byte	0x00, 0xf0, 0x11, 0x00


	//----- nvinfo : EIATTR_KPARAM_INFO
	.align		4
.L_49:
        /*0018*/ 	.byte	0x04, 0x17
        /*001a*/ 	.short	(.L_51 - .L_50)
.L_50:
        /*001c*/ 	.word	0x00000000
        /*0020*/ 	.short	0x0001
        /*0022*/ 	.short	0x0008
        /*0024*/ 	.byte	0x00, 0xf5, 0x21, 0x00


	//----- nvinfo : EIATTR_KPARAM_INFO
	.align		4
.L_51:
        /*0028*/ 	.byte	0x04, 0x17
        /*002a*/ 	.short	(.L_53 - .L_52)
.L_52:
        /*002c*/ 	.word	0x00000000
        /*0030*/ 	.short	0x0000
        /*0032*/ 	.short	0x0000
        /*0034*/ 	.byte	0x00, 0xf5, 0x21, 0x00


	//----- nvinfo : EIATTR_SPARSE_MMA_MASK
	.align		4
.L_53:
        /*0038*/ 	.byte	0x03, 0x50
        /*003a*/ 	.short	0x0000


	//----- nvinfo : EIATTR_MAXREG_COUNT
	.align		4
        /*003c*/ 	.byte	0x03, 0x1b
        /*003e*/ 	.short	0x00ff


	//----- nvinfo : EIATTR_MERCURY_ISA_VERSION
	.align		4
        /*0040*/ 	.byte	0x03, 0x5f
        /*0042*/ 	.short	0x0101


	//----- nvinfo : EIATTR_VRC_CTA_INIT_COUNT
	.align		4
        /*0044*/ 	.byte	0x02, 0x4a
	.zero		1
	.zero		1


	//----- nvinfo : EIATTR_EXIT_INSTR_OFFSETS
	.align		4
        /*0048*/ 	.byte	0x04, 0x1c
        /*004a*/ 	.short	(.L_55 - .L_54)


	//   ....[0]....
.L_54:
        /*004c*/ 	.word	0x00000030


	//   ....[1]....
        /*0050*/ 	.word	0x00000760


	//   ....[2]....
        /*0054*/ 	.word	0x00000af0


	//   ....[3]....
        /*0058*/ 	.word	0x00000d00


	//   ....[4]....
        /*005c*/ 	.word	0x00000de0


	//----- nvinfo : EIATTR_CBANK_PARAM_SIZE
	.align		4
.L_55:
        /*0060*/ 	.byte	0x03, 0x19
        /*0062*/ 	.short	0x0014


	//----- nvinfo : EIATTR_PARAM_CBANK
	.align		4
        /*0064*/ 	.byte	0x04, 0x0a
        /*0066*/ 	.short	(.L_57 - .L_56)
	.align		4
.L_56:
        /*0068*/ 	.word	index@(.nv.constant0._Z10copy_arrayPfPKfi)
        /*006c*/ 	.short	0x0380
        /*006e*/ 	.short	0x0014


	//----- nvinfo : EIATTR_SW_WAR
	.align		4
.L_57:
        /*0070*/ 	.byte	0x04, 0x36
        /*0072*/ 	.short	(.L_59 - .L_58)
.L_58:
        /*0074*/ 	.word	0x00000008
.L_59:


//--------------------- .nv.callgraph             --------------------------
	.section	.nv.callgraph,"",@"SHT_CUDA_CALLGRAPH"
	.align	4
	.sectionentsize	8
	.align		4
        /*0000*/ 	.word	0x00000000
	.align		4
        /*0004*/ 	.word	0xffffffff
	.align		4
        /*0008*/ 	.word	0x00000000
	.align		4
        /*000c*/ 	.word	0xfffffffe
	.align		4
        /*0010*/ 	.word	0x00000000
	.align		4
        /*0014*/ 	.word	0xfffffffd
	.align		4
        /*0018*/ 	.word	0x00000000
	.align		4
        /*001c*/ 	.word	0xfffffffc


//--------------------- .text._Z12memcpyByRowsPfS_j --------------------------
	.section	.text._Z12memcpyByRowsPfS_j,"ax",@progbits
	.align	128
        .global         _Z12memcpyByRowsPfS_j
        .type           _Z12memcpyByRowsPfS_j,@function
        .size           _Z12memcpyByRowsPfS_j,(.L_x_18 - _Z12memcpyByRowsPfS_j)
        .other          _Z12memcpyByRowsPfS_j,@"STO_CUDA_ENTRY STV_DEFAULT"
_Z12memcpyByRowsPfS_j:
.text._Z12memcpyByRowsPfS_j:
[----:B------:R-:W-:Y:S08]  /*0000*/  LDC R1, c[0x0][0x37c] ;  /* 0x0000df00ff017b82 */ /* 0x000ff00000000800 */
[----:B------:R-:W0:Y:S08]  /*0010*/  LDC R0, c[0x0][0x390] ;  /* 0x0000e400ff007b82 */ /* 0x000e300000000800 */
[----:B------:R-:W1:Y:S01]  /*0020*/  S2UR UR4, SR_CTAID.X ;  /* 0x00000000000479c3 */ /* 0x000e620000002500 */
[----:B0-----:R-:W-:-:S13]  /*0030*/  ISETP.NE.AND P0, PT, R0, RZ, PT ;  /* 0x000000ff0000720c */ /* 0x001fda0003f05270 */
[----:B-1----:R-:W-:Y:S05]  /*0040*/  @!P0 EXIT ;  /* 0x000000000000894d */ /* 0x002fea0003800000 */
[----:B------:R-:W0:Y:S01]  /*0050*/  S2R R7, SR_TID.X ;  /* 0x0000000000077919 */ /* 0x000e220000002100 */
[----:B------:R-:W1:Y:S01]  /*0060*/  LDCU UR5, c[0x0][0x360] ;  /* 0x00006c00ff0577ac */ /* 0x000e620008000800 */
[C---:B------:R-:W-:Y:S02]  /*0070*/  IADD3 R3, PT, PT, R0.reuse, -0x1, RZ ;  /* 0xffffffff00037810 */ /* 0x040fe40007ffe0ff */
[----:B------:R-:W-:Y:S01]  /*0080*/  LOP3.LUT R2, R0, 0xf, RZ, 0xc0, !PT ;  /* 0x0000000f00027812 */ /* 0x000fe200078ec0ff */
[----:B------:R-:W2:Y:S01]  /*0090*/  LDCU.64 UR6, c[0x0][0x358] ;  /* 0x00006b00ff0677ac */ /* 0x000ea20008000a00 */
[----:B------:R-:W-:Y:S01]  /*00a0*/  ISETP.GE.U32.AND P1, PT, R3, 0xf, PT ;  /* 0x0000000f0300780c */ /* 0x000fe20003f26070 */
[----:B------:R-:W-:Y:S01]  /*00b0*/  HFMA2 R3, -RZ, RZ, 0, 0 ;  /* 0x00000000ff037431 */ /* 0x000fe200000001ff */
[----:B------:R-:W-:Y:S01]  /*00c0*/  ISETP.NE.AND P0, PT, R2, RZ, PT ;  /* 0x000000ff0200720c */ /* 0x000fe20003f05270 */
[----:B-1----:R-:W-:-:S06]  /*00d0*/  UIMAD UR4, UR4, UR5, URZ ;  /* 0x00000005040472a4 */ /* 0x002fcc000f8e02ff */
[----:B0-----:R-:W-:-:S04]  /*00e0*/  IADD3 R5, PT, PT, R7, UR4, RZ ;  /* 0x0000000407057c10 */ /* 0x001fc8000fffe0ff */
[----:B--2---:R-:W-:Y:S05]  /*00f0*/  @!P1 BRA `(.L_x_0) ;  /* 0x00000004009c9947 */ /* 0x004fea0003800000 */
[C---:B------:R-:W-:Y:S01]  /*0100*/  LOP3.LUT R3, R0.reuse, 0xfffffff0, RZ, 0xc0, !PT ;  /* 0xfffffff000037812 */ /* 0x040fe200078ec0ff */
[C---:B------:R-:W-:Y:S01]  /*0110*/  IMAD R9, R0.reuse, 0x3, R5 ;  /* 0x0000000300097824 */ /* 0x040fe200078e0205 */
[C---:B------:R-:W-:Y:S01]  /*0120*/  IADD3 R16, PT, PT, R0.reuse, UR4, R7 ;  /* 0x0000000400107c10 */ /* 0x040fe2000fffe007 */
[C-C-:B------:R-:W-:Y:S01]  /*0130*/  IMAD R13, R0.reuse, 0x5, R5.reuse ;  /* 0x00000005000d7824 */ /* 0x140fe200078e0205 */
[CC--:B------:R-:W-:Y:S01]  /*0140*/  LEA R7, R0.reuse, R5.reuse, 0x1 ;  /* 0x0000000500077211 */ /* 0x0c0fe200078e08ff */
[C-C-:B------:R-:W-:Y:S01]  /*0150*/  IMAD R15, R0.reuse, 0x6, R5.reuse ;  /* 0x00000006000f7824 */ /* 0x140fe200078e0205 */
[CC--:B------:R-:W-:Y:S01]  /*0160*/  LEA R11, R0.reuse, R5.reuse, 0x2 ;  /* 0x00000005000b7211 */ /* 0x0c0fe200078e10ff */
[C-C-:B------:R-:W-:Y:S01]  /*0170*/  IMAD R17, R0.reuse, 0x7, R5.reuse ;  /* 0x0000000700117824 */ /* 0x140fe200078e0205 */
[CC--:B------:R-:W-:Y:S01]  /*0180*/  LEA R19, R0.reuse, R5.reuse, 0x3 ;  /* 0x0000000500137211 */ /* 0x0c0fe200078e18ff */
[C-C-:B------:R-:W-:Y:S01]  /*0190*/  IMAD R21, R0.reuse, 0x9, R5.reuse ;  /* 0x0000000900157824 */ /* 0x140fe200078e0205 */
[----:B------:R-:W-:Y:S01]  /*01a0*/  MOV R12, R5 ;  /* 0x00000005000c7202 */ /* 0x000fe20000000f00 */
[C-C-:B------:R-:W-:Y:S01]  /*01b0*/  IMAD R23, R0.reuse, 0xa, R5.reuse ;  /* 0x0000000a00177824 */ /* 0x140fe200078e0205 */
[----:B------:R-:W-:Y:S01]  /*01c0*/  IADD3 R14, PT, PT, -R3, RZ, RZ ;  /* 0x000000ff030e7210 */ /* 0x000fe20007ffe1ff */
[----:B------:R-:W-:-:S02]  /*01d0*/  IMAD R25, R0, 0xb, R5 ;  /* 0x0000000b00197824 */ /* 0x000fc400078e0205 */
[C-C-:B------:R-:W-:Y:S02]  /*01e0*/  IMAD R4, R0.reuse, 0xc, R5.reuse ;  /* 0x0000000c00047824 */ /* 0x140fe400078e0205 */
[C-C-:B------:R-:W-:Y:S02]  /*01f0*/  IMAD R6, R0.reuse, 0xd, R5.reuse ;  /* 0x0000000d00067824 */ /* 0x140fe400078e0205 */
[C-C-:B------:R-:W-:Y:S02]  /*0200*/  IMAD R8, R0.reuse, 0xe, R5.reuse ;  /* 0x0000000e00087824 */ /* 0x140fe400078e0205 */
[----:B------:R-:W-:-:S07]  /*0210*/  IMAD R10, R0, 0xf, R5 ;  /* 0x0000000f000a7824 */ /* 0x000fce00078e0205 */
.L_x_1:
[----:B0-----:R-:W0:Y:S02]  /*0220*/  LDC.64 R28, c[0x0][0x380] ;  /* 0x0000e000ff1c7b82 */ /* 0x001e240000000a00 */
[----:B0-----:R-:W-:-:S05]  /*0230*/  IMAD.WIDE.U32 R26, R12, 0x4, R28 ;  /* 0x000000040c1a7825 */ /* 0x001fca00078e001c */
[----:B------:R0:W2:Y:S01]  /*0240*/  LDG.E R18, desc[UR6][R26.64] ;  /* 0x000000061a127981 */ /* 0x0000a2000c1e1900 */
[----:B------:R-:W-:Y:S01]  /*0250*/  IMAD.WIDE.U32 R30, R16, 0x4, R28 ;  /* 0x00000004101e7825 */ /* 0x000fe200078e001c */
[----:B0-----:R-:W0:Y:S03]  /*0260*/  LDC.64 R26, c[0x0][0x388] ;  /* 0x0000e200ff1a7b82 */ /* 0x001e260000000a00 */
[----:B0-----:R-:W-:-:S05]  /*0270*/  IMAD.WIDE.U32 R34, R12, 0x4, R26 ;  /* 0x000000040c227825 */ /* 0x001fca00078e001a */
[----:B--2---:R0:W-:Y:S04]  /*0280*/  STG.E desc[UR6][R34.64], R18 ;  /* 0x0000001222007986 */ /* 0x0041e8000c101906 */
[----:B------:R-:W2:Y:S01]  /*0290*/  LDG.E R20, desc[UR6][R30.64] ;  /* 0x000000061e147981 */ /* 0x000ea2000c1e1900 */
[----:B------:R-:W-:-:S04]  /*02a0*/  IMAD.WIDE.U32 R32, R16, 0x4, R26 ;  /* 0x0000000410207825 */ /* 0x000fc800078e001a */
[C---:B------:R-:W-:Y:S01]  /*02b0*/  IMAD.WIDE.U32 R36, R7.reuse, 0x4, R28 ;  /* 0x0000000407247825 */ /* 0x040fe200078e001c */
[----:B--2---:R1:W-:Y:S04]  /*02c0*/  STG.E desc[UR6][R32.64], R20 ;  /* 0x0000001420007986 */ /* 0x0043e8000c101906 */
[----:B------:R-:W2:Y:S01]  /*02d0*/  LDG.E R22, desc[UR6][R36.64] ;  /* 0x0000000624167981 */ /* 0x000ea2000c1e1900 */
[----:B0-----:R-:W-:-:S04]  /*02e0*/  IMAD.WIDE.U32 R34, R7, 0x4, R26 ;  /* 0x0000000407227825 */ /* 0x001fc800078e001a */
[C---:B-1----:R-:W-:Y:S01]  /*02f0*/  IMAD.WIDE.U32 R32, R9.reuse, 0x4, R28 ;  /* 0x0000000409207825 */ /* 0x042fe200078e001c */
[----:B--2---:R0:W-:Y:S04]  /*0300*/  STG.E desc[UR6][R34.64], R22 ;  /* 0x0000001622007986 */ /* 0x0041e8000c101906 */
[----:B------:R-:W2:Y:S01]  /*0310*/  LDG.E R24, desc[UR6][R32.64] ;  /* 0x0000000620187981 */ /* 0x000ea2000c1e1900 */
[----:B------:R-:W-:-:S04]  /*0320*/  IMAD.WIDE.U32 R30, R9, 0x4, R26 ;  /* 0x00000004091e7825 */ /* 0x000fc800078e001a */
[--C-:B0-----:R-:W-:Y:S01]  /*0330*/  IMAD.WIDE.U32 R34, R11, 0x4, R28.reuse ;  /* 0x000000040b227825 */ /* 0x101fe200078e001c */
[----:B--2---:R0:W-:Y:S04]  /*0340*/  STG.E desc[UR6][R30.64], R24 ;  /* 0x000000181e007986 */ /* 0x0041e8000c101906 */
[----:B------:R-:W2:Y:S01]  /*0350*/  LDG.E R18, desc[UR6][R34.64] ;  /* 0x0000000622127981 */ /* 0x000ea2000c1e1900 */
[----:B------:R-:W-:-:S04]  /*0360*/  IMAD.WIDE.U32 R32, R13, 0x4, R28 ;  /* 0x000000040d207825 */ /* 0x000fc800078e001c */
[----:B0-----:R-:W-:-:S05]  /*0370*/  IMAD.WIDE.U32 R30, R11, 0x4, R26 ;  /* 0x000000040b1e7825 */ /* 0x001fca00078e001a */
[----:B--2---:R0:W-:Y:S04]  /*0380*/  STG.E desc[UR6][R30.64], R18 ;  /* 0x000000121e007986 */ /* 0x0041e8000c101906 */
[----:B------:R-:W2:Y:S01]  /*0390*/  LDG.E R20, desc[UR6][R32.64] ;  /* 0x0000000620147981 */ /* 0x000ea2000c1e1900 */
[----:B------:R-:W-:-:S04]  /*03a0*/  IMAD.WIDE.U32 R36, R13, 0x4, R26 ;  /* 0x000000040d247825 */ /* 0x000fc800078e001a */
[C---:B------:R-:W-:Y:S01]  /*03b0*/  IMAD.WIDE.U32 R34, R15.reuse, 0x4, R28 ;  /* 0x000000040f227825 */ /* 0x040fe200078e001c */
[----:B--2---:R1:W-:Y:S04]  /*03c0*/  STG.E desc[UR6][R36.64], R20 ;  /* 0x0000001424007986 */ /* 0x0043e8000c101906 */
[----:B------:R-:W2:Y:S01]  /*03d0*/  LDG.E R22, desc[UR6][R34.64] ;  /* 0x0000000622167981 */ /* 0x000ea2000c1e1900 */
[----:B------:R-:W-:-:S04]  /*03e0*/  IMAD.WIDE.U32 R32, R15, 0x4, R26 ;  /* 0x000000040f207825 */ /* 0x000fc800078e001a */
[C---:B0-----:R-:W-:Y:S01]  /*03f0*/  IMAD.WIDE.U32 R30, R17.reuse, 0x4, R28 ;  /* 0x00000004111e7825 */ /* 0x041fe200078e001c */
[----:B--2---:R0:W-:Y:S04]  /*0400*/  STG.E desc[UR6][R32.64], R22 ;  /* 0x0000001620007986 */ /* 0x0041e8000c101906 */
[----:B------:R2:W3:Y:S01]  /*0410*/  LDG.E R24, desc[UR6][R30.64] ;  /* 0x000000061e187981 */ /* 0x0004e2000c1e1900 */
[----:B-1----:R-:W-:-:S04]  /*0420*/  IMAD.WIDE.U32 R36, R17, 0x4, R26 ;  /* 0x0000000411247825 */ /* 0x002fc800078e001a */
[C---:B--2---:R-:W-:Y:S01]  /*0430*/  IMAD.WIDE.U32 R30, R19.reuse, 0x4, R28 ;  /* 0x00000004131e7825 */ /* 0x044fe200078e001c */
[----:B---3--:R1:W-:Y:S04]  /*0440*/  STG.E desc[UR6][R36.64], R24 ;  /* 0x0000001824007986 */ /* 0x0083e8000c101906 */
[----:B------:R-:W2:Y:S01]  /*0450*/  LDG.E R18, desc[UR6][R30.64] ;  /* 0x000000061e127981 */ /* 0x000ea2000c1e1900 */
[----:B0-----:R-:W-:-:S04]  /*0460*/  IMAD.WIDE.U32 R32, R19, 0x4, R26 ;  /* 0x0000000413207825 */ /* 0x001fc800078e001a */
[C---:B------:R-:W-:Y:S01]  /*0470*/  IMAD.WIDE.U32 R34, R21.reuse, 0x4, R28 ;  /* 0x0000000415227825 */ /* 0x040fe200078e001c */
[----:B--2---:R0:W-:Y:S04]  /*0480*/  STG.E desc[UR6][R32.64], R18 ;  /* 0x0000001220007986 */ /* 0x0041e8000c101906 */
[----:B------:R-:W2:Y:S01]  /*0490*/  LDG.E R20, desc[UR6][R34.64] ;  /* 0x0000000622147981 */ /* 0x000ea2000c1e1900 */
[----:B-1----:R-:W-:-:S04]  /*04a0*/  IMAD.WIDE.U32 R36, R21, 0x4, R26 ;  /* 0x0000000415247825 */ /* 0x002fc800078e001a */
[C---:B0-----:R-:W-:Y:S01]  /*04b0*/  IMAD.WIDE.U32 R32, R23.reuse, 0x4, R28 ;  /* 0x0000000417207825 */ /* 0x041fe200078e001c */
[----:B--2---:R-:W-:Y:S04]  /*04c0*/  STG.E desc[UR6][R36.64], R20 ;  /* 0x0000001424007986 */ /* 0x004fe8000c101906 */
[----:B------:R-:W2:Y:S01]  /*04d0*/  LDG.E R22, desc[UR6][R32.64] ;  /* 0x0000000620167981 */ /* 0x000ea2000c1e1900 */
[----:B------:R-:W-:-:S04]  /*04e0*/  IMAD.WIDE.U32 R34, R23, 0x4, R26 ;  /* 0x0000000417227825 */ /* 0x000fc800078e001a */
[--C-:B------:R-:W-:Y:S01]  /*04f0*/  IMAD.WIDE.U32 R30, R25, 0x4, R28.reuse ;  /* 0x00000004191e7825 */ /* 0x100fe200078e001c */
[----:B--2---:R0:W-:Y:S04]  /*0500*/  STG.E desc[UR6][R34.64], R22 ;  /* 0x0000001622007986 */ /* 0x0041e8000c101906 */
[----:B------:R1:W2:Y:S01]  /*0510*/  LDG.E R24, desc[UR6][R30.64] ;  /* 0x000000061e187981 */ /* 0x0002a2000c1e1900 */
[----:B------:R-:W-:-:S04]  /*0520*/  IMAD.WIDE.U32 R32, R4, 0x4, R28 ;  /* 0x0000000404207825 */ /* 0x000fc800078e001c */
[----:B-1----:R-:W-:-:S05]  /*0530*/  IMAD.WIDE.U32 R30, R25, 0x4, R26 ;  /* 0x00000004191e7825 */ /* 0x002fca00078e001a */
[----:B--2---:R1:W-:Y:S04]  /*0540*/  STG.E desc[UR6][R30.64], R24 ;  /* 0x000000181e007986 */ /* 0x0043e8000c101906 */
[----:B------:R-:W2:Y:S01]  /*0550*/  LDG.E R18, desc[UR6][R32.64] ;  /* 0x0000000620127981 */ /* 0x000ea2000c1e1900 */
[----:B0-----:R-:W-:-:S04]  /*0560*/  IMAD.WIDE.U32 R34, R4, 0x4, R26 ;  /* 0x0000000404227825 */ /* 0x001fc800078e001a */
[C---:B------:R-:W-:Y:S01]  /*0570*/  IMAD.WIDE.U32 R36, R6.reuse, 0x4, R28 ;  /* 0x0000000406247825 */ /* 0x040fe200078e001c */
[----:B--2---:R0:W-:Y:S04]  /*0580*/  STG.E desc[UR6][R34.64], R18 ;  /* 0x0000001222007986 */ /* 0x0041e8000c101906 */
[----:B------:R2:W3:Y:S01]  /*0590*/  LDG.E R20, desc[UR6][R36.64] ;  /* 0x0000000624147981 */ /* 0x0004e2000c1e1900 */
[----:B------:R-:W-:-:S04]  /*05a0*/  IMAD.WIDE.U32 R32, R6, 0x4, R26 ;  /* 0x0000000406207825 */ /* 0x000fc800078e001a */
[C---:B--2---:R-:W-:Y:S01]  /*05b0*/  IMAD.WIDE.U32 R36, R8.reuse, 0x4, R28 ;  /* 0x0000000408247825 */ /* 0x044fe200078e001c */
[----:B---3--:R0:W-:Y:S04]  /*05c0*/  STG.E desc[UR6][R32.64], R20 ;  /* 0x0000001420007986 */ /* 0x0081e8000c101906 */
[----:B------:R-:W2:Y:S01]  /*05d0*/  LDG.E R22, desc[UR6][R36.64] ;  /* 0x0000000624167981 */ /* 0x000ea2000c1e1900 */
[----:B-1----:R-:W-:-:S04]  /*05e0*/  IMAD.WIDE.U32 R30, R8, 0x4, R26 ;  /* 0x00000004081e7825 */ /* 0x002fc800078e001a */
[----:B------:R-:W-:Y:S01]  /*05f0*/  IMAD.WIDE.U32 R28, R10, 0x4, R28 ;  /* 0x000000040a1c7825 */ /* 0x000fe200078e001c */
[----:B------:R-:W-:-:S04]  /*0600*/  IADD3 R14, PT, PT, R14, 0x10, RZ ;  /* 0x000000100e0e7810 */ /* 0x000fc80007ffe0ff */
[----:B------:R-:W-:Y:S01]  /*0610*/  ISETP.NE.AND P1, PT, R14, RZ, PT ;  /* 0x000000ff0e00720c */ /* 0x000fe20003f25270 */
[----:B--2---:R0:W-:Y:S04]  /*0620*/  STG.E desc[UR6][R30.64], R22 ;  /* 0x000000161e007986 */ /* 0x0041e8000c101906 */
[----:B------:R-:W2:Y:S01]  /*0630*/  LDG.E R29, desc[UR6][R28.64] ;  /* 0x000000061c1d7981 */ /* 0x000ea2000c1e1900 */
[----:B------:R-:W-:Y:S01]  /*0640*/  IMAD.WIDE.U32 R26, R10, 0x4, R26 ;  /* 0x000000040a1a7825 */ /* 0x000fe200078e001a */
[C---:B------:R-:W-:Y:S02]  /*0650*/  LEA R16, R0.reuse, R16, 0x4 ;  /* 0x0000001000107211 */ /* 0x040fe400078e20ff */
[C---:B------:R-:W-:Y:S02]  /*0660*/  LEA R7, R0.reuse, R7, 0x4 ;  /* 0x0000000700077211 */ /* 0x040fe400078e20ff */
[----:B------:R-:W-:-:S02]  /*0670*/  LEA R9, R0, R9, 0x4 ;  /* 0x0000000900097211 */ /* 0x000fc400078e20ff */
[C---:B------:R-:W-:Y:S02]  /*0680*/  LEA R11, R0.reuse, R11, 0x4 ;  /* 0x0000000b000b7211 */ /* 0x040fe400078e20ff */
[C---:B------:R-:W-:Y:S02]  /*0690*/  LEA R13, R0.reuse, R13, 0x4 ;  /* 0x0000000d000d7211 */ /* 0x040fe400078e20ff */
[C---:B------:R-:W-:Y:S02]  /*06a0*/  LEA R15, R0.reuse, R15, 0x4 ;  /* 0x0000000f000f7211 */ /* 0x040fe400078e20ff */
        /* <DEDUP_REMOVED lines=9> */
[----:B------:R-:W-:Y:S01]  /*0740*/  LEA R12, R0, R12, 0x4 ;  /* 0x0000000c000c7211 */ /* 0x000fe200078e20ff */
[----:B--2---:R0:W-:Y:S01]  /*0750*/  STG.E desc[UR6][R26.64], R29 ;  /* 0x0000001d1a007986 */ /* 0x0041e2000c101906 */
[----:B------:R-:W-:Y:S05]  /*0760*/  @P1 BRA `(.L_x_1) ;  /* 0xfffffff800ac1947 */ /* 0x000fea000383ffff */
.L_x_0:
[----:B------:R-:W-:Y:S05]  /*0770*/  @!P0 EXIT ;  /* 0x000000000000894d */ /* 0x000fea0003800000 */
[----:B------:R-:W-:Y:S02]  /*0780*/  ISETP.GE.U32.AND P0, PT, R2, 0x8, PT ;  /* 0x000000080200780c */ /* 0x000fe40003f06070 */
[----:B------:R-:W-:-:S04]  /*0790*/  LOP3.LUT R4, R0, 0x7, RZ, 0xc0, !PT ;  /* 0x0000000700047812 */ /* 0x000fc800078ec0ff */
[----:B------:R-:W-:-:S07]  /*07a0*/  ISETP.NE.AND P1, PT, R4, RZ, PT ;  /* 0x000000ff0400720c */ /* 0x000fce0003f25270 */
[----:B------:R-:W-:Y:S06]  /*07b0*/  @!P0 BRA `(.L_x_2) ;  /* 0x0000000000ac8947 */ /* 0x000fec0003800000 */
[----:B------:R-:W1:Y:S01]  /*07c0*/  LDC.64 R6, c[0x0][0x380] ;  /* 0x0000e000ff067b82 */ /* 0x000e620000000a00 */
[----:B------:R-:W-:-:S07]  /*07d0*/  IMAD R13, R3, R0, R5 ;  /* 0x00000000030d7224 */ /* 0x000fce00078e0205 */
[----:B------:R-:W2:Y:S01]  /*07e0*/  LDC.64 R8, c[0x0][0x388] ;  /* 0x0000e200ff087b82 */ /* 0x000ea20000000a00 */
[----:B-1----:R-:W-:-:S05]  /*07f0*/  IMAD.WIDE.U32 R10, R13, 0x4, R6 ;  /* 0x000000040d0a7825 */ /* 0x002fca00078e0006 */
[----:B------:R-:W3:Y:S01]  /*0800*/  LDG.E R23, desc[UR6][R10.64] ;  /* 0x000000060a177981 */ /* 0x000ee2000c1e1900 */
[C---:B------:R-:W-:Y:S01]  /*0810*/  IADD3 R17, PT, PT, R13.reuse, R0, RZ ;  /* 0x000000000d117210 */ /* 0x040fe20007ffe0ff */
[----:B--2---:R-:W-:-:S04]  /*0820*/  IMAD.WIDE.U32 R12, R13, 0x4, R8 ;  /* 0x000000040d0c7825 */ /* 0x004fc800078e0008 */
[C---:B------:R-:W-:Y:S01]  /*0830*/  IMAD.WIDE.U32 R14, R17.reuse, 0x4, R6 ;  /* 0x00000004110e7825 */ /* 0x040fe200078e0006 */
[C---:B------:R-:W-:Y:S01]  /*0840*/  IADD3 R21, PT, PT, R17.reuse, R0, RZ ;  /* 0x0000000011157210 */ /* 0x040fe20007ffe0ff */
[----:B---3--:R1:W-:Y:S04]  /*0850*/  STG.E desc[UR6][R12.64], R23 ;  /* 0x000000170c007986 */ /* 0x0083e8000c101906 */
[----:B------:R-:W2:Y:S01]  /*0860*/  LDG.E R25, desc[UR6][R14.64] ;  /* 0x000000060e197981 */ /* 0x000ea2000c1e1900 */
[----:B------:R-:W-:-:S04]  /*0870*/  IMAD.WIDE.U32 R16, R17, 0x4, R8 ;  /* 0x0000000411107825 */ /* 0x000fc800078e0008 */
[C---:B0-----:R-:W-:Y:S01]  /*0880*/  IMAD.WIDE.U32 R18, R21.reuse, 0x4, R6 ;  /* 0x0000000415127825 */ /* 0x041fe200078e0006 */
[C---:B------:R-:W-:Y:S01]  /*0890*/  IADD3 R29, PT, PT, R21.reuse, R0, RZ ;  /* 0x00000000151d7210 */ /* 0x040fe20007ffe0ff */
[----:B--2---:R0:W-:Y:S04]  /*08a0*/  STG.E desc[UR6][R16.64], R25 ;  /* 0x0000001910007986 */ /* 0x0041e8000c101906 */
[----:B------:R-:W2:Y:S01]  /*08b0*/  LDG.E R27, desc[UR6][R18.64] ;  /* 0x00000006121b7981 */ /* 0x000ea2000c1e1900 */
[----:B------:R-:W-:-:S04]  /*08c0*/  IMAD.WIDE.U32 R10, R21, 0x4, R8 ;  /* 0x00000004150a7825 */ /* 0x000fc800078e0008 */
[C---:B------:R-:W-:Y:S01]  /*08d0*/  IMAD.WIDE.U32 R20, R29.reuse, 0x4, R6 ;  /* 0x000000041d147825 */ /* 0x040fe200078e0006 */
[C---:B------:R-:W-:Y:S01]  /*08e0*/  IADD3 R31, PT, PT, R29.reuse, R0, RZ ;  /* 0x000000001d1f7210 */ /* 0x040fe20007ffe0ff */
[----:B--2---:R2:W-:Y:S04]  /*08f0*/  STG.E desc[UR6][R10.64], R27 ;  /* 0x0000001b0a007986 */ /* 0x0045e8000c101906 */
[----:B-1----:R-:W3:Y:S01]  /*0900*/  LDG.E R23, desc[UR6][R20.64] ;  /* 0x0000000614177981 */ /* 0x002ee2000c1e1900 */
[----:B------:R-:W-:-:S04]  /*0910*/  IMAD.WIDE.U32 R12, R29, 0x4, R8 ;  /* 0x000000041d0c7825 */ /* 0x000fc800078e0008 */
[C---:B------:R-:W-:Y:S01]  /*0920*/  IMAD.WIDE.U32 R14, R31.reuse, 0x4, R6 ;  /* 0x000000041f0e7825 */ /* 0x040fe200078e0006 */
[C---:B0-----:R-:W-:Y:S01]  /*0930*/  IADD3 R25, PT, PT, R31.reuse, R0, RZ ;  /* 0x000000001f197210 */ /* 0x041fe20007ffe0ff */
[----:B---3--:R0:W-:Y:S04]  /*0940*/  STG.E desc[UR6][R12.64], R23 ;  /* 0x000000170c007986 */ /* 0x0081e8000c101906 */
[----:B------:R-:W3:Y:S01]  /*0950*/  LDG.E R15, desc[UR6][R14.64] ;  /* 0x000000060e0f7981 */ /* 0x000ee2000c1e1900 */
[----:B------:R-:W-:-:S04]  /*0960*/  IMAD.WIDE.U32 R16, R31, 0x4, R8 ;  /* 0x000000041f107825 */ /* 0x000fc800078e0008 */
[C---:B------:R-:W-:Y:S01]  /*0970*/  IMAD.WIDE.U32 R18, R25.reuse, 0x4, R6 ;  /* 0x0000000419127825 */ /* 0x040fe200078e0006 */
[C---:B--2---:R-:W-:Y:S01]  /*0980*/  IADD3 R27, PT, PT, R25.reuse, R0, RZ ;  /* 0x00000000191b7210 */ /* 0x044fe20007ffe0ff */
[----:B---3--:R1:W-:Y:S04]  /*0990*/  STG.E desc[UR6][R16.64], R15 ;  /* 0x0000000f10007986 */ /* 0x0083e8000c101906 */
[----:B------:R-:W2:Y:S01]  /*09a0*/  LDG.E R19, desc[UR6][R18.64] ;  /* 0x0000000612137981 */ /* 0x000ea2000c1e1900 */
[----:B------:R-:W-:-:S04]  /*09b0*/  IMAD.WIDE.U32 R10, R25, 0x4, R8 ;  /* 0x00000004190a7825 */ /* 0x000fc800078e0008 */
[C---:B------:R-:W-:Y:S01]  /*09c0*/  IMAD.WIDE.U32 R20, R27.reuse, 0x4, R6 ;  /* 0x000000041b147825 */ /* 0x040fe200078e0006 */
[C---:B0-----:R-:W-:Y:S01]  /*09d0*/  IADD3 R23, PT, PT, R27.reuse, R0, RZ ;  /* 0x000000001b177210 */ /* 0x041fe20007ffe0ff */
[----:B--2---:R1:W-:Y:S04]  /*09e0*/  STG.E desc[UR6][R10.64], R19 ;  /* 0x000000130a007986 */ /* 0x0043e8000c101906 */
[----:B------:R-:W2:Y:S01]  /*09f0*/  LDG.E R21, desc[UR6][R20.64] ;  /* 0x0000000614157981 */ /* 0x000ea2000c1e1900 */
[----:B------:R-:W-:-:S04]  /*0a00*/  IMAD.WIDE.U32 R12, R27, 0x4, R8 ;  /* 0x000000041b0c7825 */ /* 0x000fc800078e0008 */
[C---:B------:R-:W-:Y:S01]  /*0a10*/  IMAD.WIDE.U32 R6, R23.reuse, 0x4, R6 ;  /* 0x0000000417067825 */ /* 0x040fe200078e0006 */
[----:B--2---:R1:W-:Y:S05]  /*0a20*/  STG.E desc[UR6][R12.64], R21 ;  /* 0x000000150c007986 */ /* 0x0043ea000c101906 */
[----:B------:R-:W2:Y:S01]  /*0a30*/  LDG.E R7, desc[UR6][R6.64] ;  /* 0x0000000606077981 */ /* 0x000ea2000c1e1900 */
[----:B------:R-:W-:Y:S01]  /*0a40*/  IMAD.WIDE.U32 R8, R23, 0x4, R8 ;  /* 0x0000000417087825 */ /* 0x000fe200078e0008 */
[----:B------:R-:W-:-:S04]  /*0a50*/  IADD3 R3, PT, PT, R3, 0x8, RZ ;  /* 0x0000000803037810 */ /* 0x000fc80007ffe0ff */
[----:B--2---:R1:W-:Y:S03]  /*0a60*/  STG.E desc[UR6][R8.64], R7 ;  /* 0x0000000708007986 */ /* 0x0043e6000c101906 */
.L_x_2:
[----:B------:R-:W-:Y:S05]  /*0a70*/  @!P1 EXIT ;  /* 0x000000000000994d */ /* 0x000fea0003800000 */
[----:B------:R-:W-:Y:S02]  /*0a80*/  ISETP.GE.U32.AND P0, PT, R4, 0x4, PT ;  /* 0x000000040400780c */ /* 0x000fe40003f06070 */
[----:B------:R-:W-:-:S04]  /*0a90*/  LOP3.LUT R2, R0, 0x3, RZ, 0xc0, !PT ;  /* 0x0000000300027812 */ /* 0x000fc800078ec0ff */
[----:B------:R-:W-:-:S07]  /*0aa0*/  ISETP.NE.AND P1, PT, R2, RZ, PT ;  /* 0x000000ff0200720c */ /* 0x000fce0003f25270 */
[----:B------:R-:W-:Y:S06]  /*0ab0*/  @!P0 BRA `(.L_x_3) ;  /* 0x00000000005c8947 */ /* 0x000fec0003800000 */
[----:B-1----:R-:W1:Y:S01]  /*0ac0*/  LDC.64 R8, c[0x0][0x380] ;  /* 0x0000e000ff087b82 */ /* 0x002e620000000a00 */
        /* <DEDUP_REMOVED lines=9> */
[----:B------:R-:W3:Y:S01]  /*0b60*/  LDG.E R15, desc[UR6][R14.64] ;  /* 0x000000060e0f7981 */ /* 0x000ee2000c1e1900 */
[----:B------:R-:W-:-:S04]  /*0b70*/  IMAD.WIDE.U32 R16, R17, 0x4, R6 ;  /* 0x0000000411107825 */ /* 0x000fc800078e0006 */
[C---:B0-----:R-:W-:Y:S01]  /*0b80*/  IMAD.WIDE.U32 R18, R23.reuse, 0x4, R8 ;  /* 0x0000000417127825 */ /* 0x041fe200078e0008 */
[C---:B------:R-:W-:Y:S01]  /*0b90*/  IADD3 R25, PT, PT, R23.reuse, R0, RZ ;  /* 0x0000000017197210 */ /* 0x040fe20007ffe0ff */
[----:B---3--:R2:W-:Y:S04]  /*0ba0*/  STG.E desc[UR6][R16.64], R15 ;  /* 0x0000000f10007986 */ /* 0x0085e8000c101906 */
[----:B------:R-:W3:Y:S01]  /*0bb0*/  LDG.E R19, desc[UR6][R18.64] ;  /* 0x0000000612137981 */ /* 0x000ee2000c1e1900 */
[----:B------:R-:W-:-:S04]  /*0bc0*/  IMAD.WIDE.U32 R10, R23, 0x4, R6 ;  /* 0x00000004170a7825 */ /* 0x000fc800078e0006 */
[C---:B------:R-:W-:Y:S01]  /*0bd0*/  IMAD.WIDE.U32 R8, R25.reuse, 0x4, R8 ;  /* 0x0000000419087825 */ /* 0x040fe200078e0008 */
[----:B---3--:R2:W-:Y:S05]  /*0be0*/  STG.E desc[UR6][R10.64], R19 ;  /* 0x000000130a007986 */ /* 0x0085ea000c101906 */
[----:B------:R-:W3:Y:S01]  /*0bf0*/  LDG.E R9, desc[UR6][R8.64] ;  /* 0x0000000608097981 */ /* 0x000ee2000c1e1900 */
[----:B------:R-:W-:Y:S01]  /*0c00*/  IMAD.WIDE.U32 R6, R25, 0x4, R6 ;  /* 0x0000000419067825 */ /* 0x000fe200078e0006 */
[----:B------:R-:W-:-:S04]  /*0c10*/  IADD3 R3, PT, PT, R3, 0x4, RZ ;  /* 0x0000000403037810 */ /* 0x000fc80007ffe0ff */
[----:B---3--:R2:W-:Y:S03]  /*0c20*/  STG.E desc[UR6][R6.64], R9 ;  /* 0x0000000906007986 */ /* 0x0085e6000c101906 */
.L_x_3:
[----:B------:R-:W-:Y:S05]  /*0c30*/  @!P1 EXIT ;  /* 0x000000000000994d */ /* 0x000fea0003800000 */
[----:B-12---:R-:W1:Y:S01]  /*0c40*/  LDC.64 R6, c[0x0][0x380] ;  /* 0x0000e000ff067b82 */ /* 0x006e620000000a00 */
[----:B------:R-:W-:Y:S01]  /*0c50*/  IMAD R11, R3, R0, R5 ;  /* 0x00000000030b7224 */ /* 0x000fe200078e0205 */
[----:B------:R-:W-:-:S06]  /*0c60*/  IADD3 R10, PT, PT, -R2, RZ, RZ ;  /* 0x000000ff020a7210 */ /* 0x000fcc0007ffe1ff */
[----:B------:R-:W2:Y:S02]  /*0c70*/  LDC.64 R8, c[0x0][0x388] ;  /* 0x0000e200ff087b82 */ /* 0x000ea40000000a00 */
.L_x_4:
[----:B-1-3--:R-:W-:-:S06]  /*0c80*/  IMAD.WIDE.U32 R2, R11, 0x4, R6 ;  /* 0x000000040b027825 */ /* 0x00afcc00078e0006 */
[----:B------:R-:W3:Y:S01]  /*0c90*/  LDG.E R3, desc[UR6][R2.64] ;  /* 0x0000000602037981 */ /* 0x000ee2000c1e1900 */
[----:B------:R-:W-:Y:S01]  /*0ca0*/  IADD3 R10, PT, PT, R10, 0x1, RZ ;  /* 0x000000010a0a7810 */ /* 0x000fe20007ffe0ff */
[C---:B--2---:R-:W-:Y:S01]  /*0cb0*/  IMAD.WIDE.U32 R4, R11.reuse, 0x4, R8 ;  /* 0x000000040b047825 */ /* 0x044fe200078e0008 */
[----:B------:R-:W-:Y:S02]  /*0cc0*/  IADD3 R11, PT, PT, R11, R0, RZ ;  /* 0x000000000b0b7210 */ /* 0x000fe40007ffe0ff */
[----:B------:R-:W-:Y:S02]  /*0cd0*/  ISETP.NE.AND P0, PT, R10, RZ, PT ;  /* 0x000000ff0a00720c */ /* 0x000fe40003f05270 */
[----:B---3--:R3:W-:Y:S11]  /*0ce0*/  STG.E desc[UR6][R4.64], R3 ;  /* 0x0000000304007986 */ /* 0x0087f6000c101906 */
[----:B------:R-:W-:Y:S05]  /*0cf0*/  @P0 BRA `(.L_x_4) ;  /* 0xfffffffc00e00947 */ /* 0x000fea000383ffff */
[----:B------:R-:W-:Y:S05]  /*0d00*/  EXIT ;  /* 0x000000000000794d */ /* 0x000fea0003800000 */
.L_x_5:
[----:B------:R-:W-:-:S00]  /*0d10*/  BRA `(.L_x_5) ;  /* 0xfffffffc00fc7947 */ /* 0x000fc0000383ffff */
[----:B------:R-:W-:-:S00]  /*0d20*/  NOP ;  /* 0x0000000000007918 */ /* 0x000fc00000000000 */
        /* <DEDUP_REMOVED lines=13> */
.L_x_18:


//--------------------- .text._Z12memcpyByColsPfS_j --------------------------
	.section	.text._Z12memcpyByColsPfS_j,"ax",@progbits
	.align	128
        .global         _Z12memcpyByColsPfS_j
        .type           _Z12memcpyByColsPfS_j,@function
        .size           _Z12memcpyByColsPfS_j,(.L_x_19 - _Z12memcpyByColsPfS_j)
        .other          _Z12memcpyByColsPfS_j,@"STO_CUDA_ENTRY STV_DEFAULT"
_Z12memcpyByColsPfS_j:
.text._Z12memcpyByColsPfS_j:
[----:B------:R-:W-:Y:S08]  /*0000*/  LDC R1, c[0x0][0x37c] ;  /* 0x0000df00ff017b82 */ /* 0x000ff00000000800 */
[----:B------:R-:W0:Y:S02]  /*0010*/  LDC R0, c[0x0][0x390] ;  /* 0x0000e400ff007b82 */ /* 0x000e240000000800 */
[----:B0-----:R-:W-:-:S13]  /*0020*/  ISETP.NE.AND P0, PT, R0, RZ, PT ;  /* 0x000000ff0000720c */ /* 0x001fda0003f05270 */
[----:B------:R-:W-:Y:S05]  /*0030*/  @!P0 EXIT ;  /* 0x000000000000894d */ /* 0x000fea0003800000 */
[----:B------:R-:W0:Y:S01]  /*0040*/  S2R R3, SR_TID.X ;  /* 0x0000000000037919 */ /* 0x000e220000002100 */
[----:B------:R-:W0:Y:S01]  /*0050*/  LDCU UR4, c[0x0][0x360] ;  /* 0x00006c00ff0477ac */ /* 0x000e220008000800 */
[C---:B------:R-:W-:Y:S01]  /*0060*/  ISETP.GE.U32.AND P1, PT, R0.reuse, 0x10, PT ;  /* 0x000000100000780c */ /* 0x040fe20003f26070 */
[----:B------:R-:W0:Y:S01]  /*0070*/  S2R R2, SR_CTAID.X ;  /* 0x0000000000027919 */ /* 0x000e220000002500 */
[----:B------:R-:W-:-:S04]  /*0080*/  LOP3.LUT R22, R0, 0xf, RZ, 0xc0, !PT ;  /* 0x0000000f00167812 */ /* 0x000fc800078ec0ff */
[----:B------:R-:W-:Y:S01]  /*0090*/  ISETP.NE.AND P0, PT, R22, RZ, PT ;  /* 0x000000ff1600720c */ /* 0x000fe20003f05270 */
[----:B0-----:R-:W-:Y:S01]  /*00a0*/  IMAD R3, R2, UR4, R3 ;  /* 0x0000000402037c24 */ /* 0x001fe2000f8e0203 */
[----:B------:R-:W0:Y:S01]  /*00b0*/  LDCU.64 UR4, c[0x0][0x358] ;  /* 0x00006b00ff0477ac */ /* 0x000e220008000a00 */
[----:B------:R-:W-:-:S04]  /*00c0*/  HFMA2 R2, -RZ, RZ, 0, 0 ;  /* 0x00000000ff027431 */ /* 0x000fc800000001ff */
[----:B------:R-:W-:Y:S06]  /*00d0*/  @!P1 BRA `(.L_x_6) ;  /* 0x0000000400609947 */ /* 0x000fec0003800000 */
[----:B------:R-:W1:Y:S01]  /*00e0*/  LDC.64 R4, c[0x0][0x380] ;  /* 0x0000e000ff047b82 */ /* 0x000e620000000a00 */
[----:B------:R-:W-:Y:S01]  /*00f0*/  LOP3.LUT R2, R0, 0xfffffff0, RZ, 0xc0, !PT ;  /* 0xfffffff000027812 */ /* 0x000fe200078ec0ff */
[----:B------:R-:W-:-:S03]  /*0100*/  IMAD R9, R3, R0, 0x7 ;  /* 0x0000000703097424 */ /* 0x000fc600078e0200 */
[----:B------:R-:W-:-:S03]  /*0110*/  IADD3 R8, PT, PT, -R2, RZ, RZ ;  /* 0x000000ff02087210 */ /* 0x000fc60007ffe1ff */
[----:B------:R-:W2:Y:S04]  /*0120*/  LDC.64 R6, c[0x0][0x388] ;  /* 0x0000e200ff067b82 */ /* 0x000ea80000000a00 */
.L_x_7:
[----:B---3--:R-:W-:-:S05]  /*0130*/  IADD3 R13, PT, PT, R9, -0x7, RZ ;  /* 0xfffffff9090d7810 */ /* 0x008fca0007ffe0ff */
[----:B-1----:R-:W-:-:S05]  /*0140*/  IMAD.WIDE.U32 R10, R13, 0x4, R4 ;  /* 0x000000040d0a7825 */ /* 0x002fca00078e0004 */
[----:B0-----:R-:W3:Y:S01]  /*0150*/  LDG.E R23, desc[UR4][R10.64] ;  /* 0x000000040a177981 */ /* 0x001ee2000c1e1900 */
[----:B------:R-:W-:Y:S01]  /*0160*/  IADD3 R17, PT, PT, R9, -0x6, RZ ;  /* 0xfffffffa09117810 */ /* 0x000fe20007ffe0ff */
[----:B--2---:R-:W-:-:S04]  /*0170*/  IMAD.WIDE.U32 R12, R13, 0x4, R6 ;  /* 0x000000040d0c7825 */ /* 0x004fc800078e0006 */
[----:B------:R-:W-:Y:S01]  /*0180*/  IMAD.WIDE.U32 R14, R17, 0x4, R4 ;  /* 0x00000004110e7825 */ /* 0x000fe200078e0004 */
[----:B------:R-:W-:Y:S01]  /*0190*/  IADD3 R21, PT, PT, R9, -0x5, RZ ;  /* 0xfffffffb09157810 */ /* 0x000fe20007ffe0ff */
[----:B---3--:R0:W-:Y:S04]  /*01a0*/  STG.E desc[UR4][R12.64], R23 ;  /* 0x000000170c007986 */ /* 0x0081e8000c101904 */
[----:B------:R-:W2:Y:S01]  /*01b0*/  LDG.E R25, desc[UR4][R14.64] ;  /* 0x000000040e197981 */ /* 0x000ea2000c1e1900 */
[----:B------:R-:W-:-:S04]  /*01c0*/  IMAD.WIDE.U32 R16, R17, 0x4, R6 ;  /* 0x0000000411107825 */ /* 0x000fc800078e0006 */
[----:B------:R-:W-:Y:S01]  /*01d0*/  IMAD.WIDE.U32 R18, R21, 0x4, R4 ;  /* 0x0000000415127825 */ /* 0x000fe200078e0004 */
[----:B------:R-:W-:Y:S01]  /*01e0*/  IADD3 R29, PT, PT, R9, -0x4, RZ ;  /* 0xfffffffc091d7810 */ /* 0x000fe20007ffe0ff */
[----:B--2---:R1:W-:Y:S04]  /*01f0*/  STG.E desc[UR4][R16.64], R25 ;  /* 0x0000001910007986 */ /* 0x0043e8000c101904 */
[----:B------:R-:W2:Y:S01]  /*0200*/  LDG.E R27, desc[UR4][R18.64] ;  /* 0x00000004121b7981 */ /* 0x000ea2000c1e1900 */
[----:B------:R-:W-:-:S04]  /*0210*/  IMAD.WIDE.U32 R10, R21, 0x4, R6 ;  /* 0x00000004150a7825 */ /* 0x000fc800078e0006 */
[----:B------:R-:W-:Y:S01]  /*0220*/  IMAD.WIDE.U32 R20, R29, 0x4, R4 ;  /* 0x000000041d147825 */ /* 0x000fe200078e0004 */
[----:B------:R-:W-:Y:S01]  /*0230*/  IADD3 R24, PT, PT, R9, -0x3, RZ ;  /* 0xfffffffd09187810 */ /* 0x000fe20007ffe0ff */
[----:B--2---:R2:W-:Y:S04]  /*0240*/  STG.E desc[UR4][R10.64], R27 ;  /* 0x0000001b0a007986 */ /* 0x0045e8000c101904 */
[----:B0-----:R-:W3:Y:S01]  /*0250*/  LDG.E R23, desc[UR4][R20.64] ;  /* 0x0000000414177981 */ /* 0x001ee2000c1e1900 */
[----:B------:R-:W-:-:S04]  /*0260*/  IMAD.WIDE.U32 R12, R29, 0x4, R6 ;  /* 0x000000041d0c7825 */ /* 0x000fc800078e0006 */
[C---:B------:R-:W-:Y:S01]  /*0270*/  IMAD.WIDE.U32 R14, R24.reuse, 0x4, R4 ;  /* 0x00000004180e7825 */ /* 0x040fe200078e0004 */
[----:B------:R-:W-:Y:S01]  /*0280*/  IADD3 R29, PT, PT, R9, -0x2, RZ ;  /* 0xfffffffe091d7810 */ /* 0x000fe20007ffe0ff */
[----:B---3--:R0:W-:Y:S04]  /*0290*/  STG.E desc[UR4][R12.64], R23 ;  /* 0x000000170c007986 */ /* 0x0081e8000c101904 */
[----:B-1----:R-:W3:Y:S01]  /*02a0*/  LDG.E R25, desc[UR4][R14.64] ;  /* 0x000000040e197981 */ /* 0x002ee2000c1e1900 */
[----:B------:R-:W-:-:S04]  /*02b0*/  IMAD.WIDE.U32 R16, R24, 0x4, R6 ;  /* 0x0000000418107825 */ /* 0x000fc800078e0006 */
[----:B------:R-:W-:Y:S01]  /*02c0*/  IMAD.WIDE.U32 R18, R29, 0x4, R4 ;  /* 0x000000041d127825 */ /* 0x000fe200078e0004 */
[----:B------:R-:W-:Y:S01]  /*02d0*/  IADD3 R24, PT, PT, R9, -0x1, RZ ;  /* 0xffffffff09187810 */ /* 0x000fe20007ffe0ff */
[----:B---3--:R1:W-:Y:S04]  /*02e0*/  STG.E desc[UR4][R16.64], R25 ;  /* 0x0000001910007986 */ /* 0x0083e8000c101904 */
[----:B--2---:R-:W2:Y:S01]  /*02f0*/  LDG.E R27, desc[UR4][R18.64] ;  /* 0x00000004121b7981 */ /* 0x004ea2000c1e1900 */
[----:B------:R-:W-:-:S04]  /*0300*/  IMAD.WIDE.U32 R10, R29, 0x4, R6 ;  /* 0x000000041d0a7825 */ /* 0x000fc800078e0006 */
[C---:B------:R-:W-:Y:S01]  /*0310*/  IMAD.WIDE.U32 R20, R24.reuse, 0x4, R4 ;  /* 0x0000000418147825 */ /* 0x040fe200078e0004 */
[----:B--2---:R2:W-:Y:S04]  /*0320*/  STG.E desc[UR4][R10.64], R27 ;  /* 0x0000001b0a007986 */ /* 0x0045e8000c101904 */
[----:B0-----:R-:W3:Y:S01]  /*0330*/  LDG.E R23, desc[UR4][R20.64] ;  /* 0x0000000414177981 */ /* 0x001ee2000c1e1900 */
[----:B------:R-:W-:-:S04]  /*0340*/  IMAD.WIDE.U32 R12, R24, 0x4, R6 ;  /* 0x00000004180c7825 */ /* 0x000fc800078e0006 */
[C---:B------:R-:W-:Y:S01]  /*0350*/  IMAD.WIDE.U32 R14, R9.reuse, 0x4, R4 ;  /* 0x00000004090e7825 */ /* 0x040fe200078e0004 */
[C---:B-1----:R-:W-:Y:S01]  /*0360*/  IADD3 R25, PT, PT, R9.reuse, 0x1, RZ ;  /* 0x0000000109197810 */ /* 0x042fe20007ffe0ff */
[----:B---3--:R0:W-:Y:S04]  /*0370*/  STG.E desc[UR4][R12.64], R23 ;  /* 0x000000170c007986 */ /* 0x0081e8000c101904 */
[----:B------:R-:W3:Y:S01]  /*0380*/  LDG.E R29, desc[UR4][R14.64] ;  /* 0x000000040e1d7981 */ /* 0x000ee2000c1e1900 */
[----:B------:R-:W-:-:S04]  /*0390*/  IMAD.WIDE.U32 R16, R9, 0x4, R6 ;  /* 0x0000000409107825 */ /* 0x000fc800078e0006 */
[----:B------:R-:W-:Y:S01]  /*03a0*/  IMAD.WIDE.U32 R18, R25, 0x4, R4 ;  /* 0x0000000419127825 */ /* 0x000fe200078e0004 */
[----:B--2---:R-:W-:Y:S01]  /*03b0*/  IADD3 R27, PT, PT, R9, 0x2, RZ ;  /* 0x00000002091b7810 */ /* 0x004fe20007ffe0ff */
[----:B---3--:R1:W-:Y:S04]  /*03c0*/  STG.E desc[UR4][R16.64], R29 ;  /* 0x0000001d10007986 */ /* 0x0083e8000c101904 */
[----:B------:R-:W2:Y:S01]  /*03d0*/  LDG.E R24, desc[UR4][R18.64] ;  /* 0x0000000412187981 */ /* 0x000ea2000c1e1900 */
[----:B------:R-:W-:-:S04]  /*03e0*/  IMAD.WIDE.U32 R10, R25, 0x4, R6 ;  /* 0x00000004190a7825 */ /* 0x000fc800078e0006 */
[----:B------:R-:W-:Y:S01]  /*03f0*/  IMAD.WIDE.U32 R20, R27, 0x4, R4 ;  /* 0x000000041b147825 */ /* 0x000fe200078e0004 */
[----:B------:R-:W-:Y:S01]  /*0400*/  IADD3 R25, PT, PT, R9, 0x3, RZ ;  /* 0x0000000309197810 */ /* 0x000fe20007ffe0ff */
[----:B--2---:R2:W-:Y:S04]  /*0410*/  STG.E desc[UR4][R10.64], R24 ;  /* 0x000000180a007986 */ /* 0x0045e8000c101904 */
[----:B0-----:R-:W3:Y:S01]  /*0420*/  LDG.E R23, desc[UR4][R20.64] ;  /* 0x0000000414177981 */ /* 0x001ee2000c1e1900 */
[----:B------:R-:W-:-:S04]  /*0430*/  IMAD.WIDE.U32 R12, R27, 0x4, R6 ;  /* 0x000000041b0c7825 */ /* 0x000fc800078e0006 */
[----:B------:R-:W-:Y:S01]  /*0440*/  IMAD.WIDE.U32 R14, R25, 0x4, R4 ;  /* 0x00000004190e7825 */ /* 0x000fe200078e0004 */
[----:B-1----:R-:W-:Y:S01]  /*0450*/  IADD3 R29, PT, PT, R9, 0x4, RZ ;  /* 0x00000004091d7810 */ /* 0x002fe20007ffe0ff */
        /* <DEDUP_REMOVED lines=8> */
[C---:B------:R-:W-:Y:S01]  /*04e0*/  IMAD.WIDE.U32 R20, R24.reuse, 0x4, R4 ;  /* 0x0000000418147825 */ /* 0x040fe200078e0004 */
[----:B0-----:R-:W-:Y:S01]  /*04f0*/  IADD3 R23, PT, PT, R9, 0x6, RZ ;  /* 0x0000000609177810 */ /* 0x001fe20007ffe0ff */
[----:B--2---:R0:W-:Y:S04]  /*0500*/  STG.E desc[UR4][R10.64], R25 ;  /* 0x000000190a007986 */ /* 0x0041e8000c101904 */
[----:B------:R-:W2:Y:S01]  /*0510*/  LDG.E R29, desc[UR4][R20.64] ;  /* 0x00000004141d7981 */ /* 0x000ea2000c1e1900 */
[----:B------:R-:W-:-:S04]  /*0520*/  IMAD.WIDE.U32 R12, R24, 0x4, R6 ;  /* 0x00000004180c7825 */ /* 0x000fc800078e0006 */
[----:B------:R-:W-:Y:S01]  /*0530*/  IMAD.WIDE.U32 R14, R23, 0x4, R4 ;  /* 0x00000004170e7825 */ /* 0x000fe200078e0004 */
[----:B-1----:R-:W-:Y:S01]  /*0540*/  IADD3 R27, PT, PT, R9, 0x7, RZ ;  /* 0x00000007091b7810 */ /* 0x002fe20007ffe0ff */
[----:B--2---:R1:W-:Y:S04]  /*0550*/  STG.E desc[UR4][R12.64], R29 ;  /* 0x0000001d0c007986 */ /* 0x0043e8000c101904 */
[----:B------:R-:W2:Y:S01]  /*0560*/  LDG.E R15, desc[UR4][R14.64] ;  /* 0x000000040e0f7981 */ /* 0x000ea2000c1e1900 */
[----:B------:R-:W-:-:S04]  /*0570*/  IMAD.WIDE.U32 R16, R23, 0x4, R6 ;  /* 0x0000000417107825 */ /* 0x000fc800078e0006 */
[----:B------:R-:W-:Y:S01]  /*0580*/  IMAD.WIDE.U32 R18, R27, 0x4, R4 ;  /* 0x000000041b127825 */ /* 0x000fe200078e0004 */
[----:B------:R-:W-:Y:S01]  /*0590*/  IADD3 R23, PT, PT, R9, 0x8, RZ ;  /* 0x0000000809177810 */ /* 0x000fe20007ffe0ff */
[----:B--2---:R3:W-:Y:S04]  /*05a0*/  STG.E desc[UR4][R16.64], R15 ;  /* 0x0000000f10007986 */ /* 0x0047e8000c101904 */
[----:B------:R-:W2:Y:S01]  /*05b0*/  LDG.E R19, desc[UR4][R18.64] ;  /* 0x0000000412137981 */ /* 0x000ea2000c1e1900 */
[----:B0-----:R-:W-:-:S04]  /*05c0*/  IMAD.WIDE.U32 R10, R27, 0x4, R6 ;  /* 0x000000041b0a7825 */ /* 0x001fc800078e0006 */
[----:B------:R-:W-:Y:S01]  /*05d0*/  IMAD.WIDE.U32 R20, R23, 0x4, R4 ;  /* 0x0000000417147825 */ /* 0x000fe200078e0004 */
[----:B------:R-:W-:-:S04]  /*05e0*/  IADD3 R8, PT, PT, R8, 0x10, RZ ;  /* 0x0000001008087810 */ /* 0x000fc80007ffe0ff */
[----:B------:R-:W-:Y:S01]  /*05f0*/  ISETP.NE.AND P1, PT, R8, RZ, PT ;  /* 0x000000ff0800720c */ /* 0x000fe20003f25270 */
[----:B--2---:R3:W-:Y:S04]  /*0600*/  STG.E desc[UR4][R10.64], R19 ;  /* 0x000000130a007986 */ /* 0x0047e8000c101904 */
[----:B------:R-:W2:Y:S01]  /*0610*/  LDG.E R21, desc[UR4][R20.64] ;  /* 0x0000000414157981 */ /* 0x000ea2000c1e1900 */
[----:B-1----:R-:W-:Y:S01]  /*0620*/  IMAD.WIDE.U32 R12, R23, 0x4, R6 ;  /* 0x00000004170c7825 */ /* 0x002fe200078e0006 */
[----:B------:R-:W-:-:S04]  /*0630*/  IADD3 R9, PT, PT, R9, 0x10, RZ ;  /* 0x0000001009097810 */ /* 0x000fc80007ffe0ff */
[----:B--2---:R3:W-:Y:S02]  /*0640*/  STG.E desc[UR4][R12.64], R21 ;  /* 0x000000150c007986 */ /* 0x0047e4000c101904 */
[----:B------:R-:W-:Y:S05]  /*0650*/  @P1 BRA `(.L_x_7) ;  /* 0xfffffff800b41947 */ /* 0x000fea000383ffff */
.L_x_6:
[----:B0-----:R-:W-:Y:S05]  /*0660*/  @!P0 EXIT ;  /* 0x000000000000894d */ /* 0x001fea0003800000 */
[----:B------:R-:W-:Y:S02]  /*0670*/  ISETP.GE.U32.AND P0, PT, R22, 0x8, PT ;  /* 0x000000081600780c */ /* 0x000fe40003f06070 */
[----:B------:R-:W-:-:S04]  /*0680*/  LOP3.LUT R8, R0, 0x7, RZ, 0xc0, !PT ;  /* 0x0000000700087812 */ /* 0x000fc800078ec0ff */
[----:B------:R-:W-:-:S07]  /*0690*/  ISETP.NE.AND P1, PT, R8, RZ, PT ;  /* 0x000000ff0800720c */ /* 0x000fce0003f25270 */
[----:B------:R-:W-:Y:S06]  /*06a0*/  @!P0 BRA `(.L_x_8) ;  /* 0x0000000000ac8947 */ /* 0x000fec0003800000 */
[----:B------:R-:W3:Y:S01]  /*06b0*/  LDC.64 R4, c[0x0][0x380] ;  /* 0x0000e000ff047b82 */ /* 0x000ee20000000a00 */
[----:B------:R-:W-:-:S07]  /*06c0*/  IMAD R9, R3, R0, R2 ;  /* 0x0000000003097224 */ /* 0x000fce00078e0202 */
[----:B------:R-:W0:Y:S01]  /*06d0*/  LDC.64 R6, c[0x0][0x388] ;  /* 0x0000e200ff067b82 */ /* 0x000e220000000a00 */
[----:B---3--:R-:W-:-:S05]  /*06e0*/  IMAD.WIDE.U32 R10, R9, 0x4, R4 ;  /* 0x00000004090a7825 */ /* 0x008fca00078e0004 */
[----:B------:R-:W2:Y:S01]  /*06f0*/  LDG.E R23, desc[UR4][R10.64] ;  /* 0x000000040a177981 */ /* 0x000ea2000c1e1900 */
[C---:B------:R-:W-:Y:S01]  /*0700*/  IADD3 R17, PT, PT, R9.reuse, 0x1, RZ ;  /* 0x0000000109117810 */ /* 0x040fe20007ffe0ff */
[----:B0-----:R-:W-:-:S04]  /*0710*/  IMAD.WIDE.U32 R12, R9, 0x4, R6 ;  /* 0x00000004090c7825 */ /* 0x001fc800078e0006 */
[----:B------:R-:W-:Y:S01]  /*0720*/  IMAD.WIDE.U32 R14, R17, 0x4, R4 ;  /* 0x00000004110e7825 */ /* 0x000fe200078e0004 */
[----:B------:R-:W-:Y:S01]  /*0730*/  IADD3 R21, PT, PT, R9, 0x2, RZ ;  /* 0x0000000209157810 */ /* 0x000fe20007ffe0ff */
[----:B--2---:R0:W-:Y:S04]  /*0740*/  STG.E desc[UR4][R12.64], R23 ;  /* 0x000000170c007986 */ /* 0x0041e8000c101904 */
[----:B------:R-:W2:Y:S01]  /*0750*/  LDG.E R25, desc[UR4][R14.64] ;  /* 0x000000040e197981 */ /* 0x000ea2000c1e1900 */
[----:B------:R-:W-:-:S04]  /*0760*/  IMAD.WIDE.U32 R16, R17, 0x4, R6 ;  /* 0x0000000411107825 */ /* 0x000fc800078e0006 */
        /* <DEDUP_REMOVED lines=8> */
[----:B0-----:R-:W3:Y:S01]  /*07f0*/  LDG.E R23, desc[UR4][R20.64] ;  /* 0x0000000414177981 */ /* 0x001ee2000c1e1900 */
[----:B------:R-:W-:-:S04]  /*0800*/  IMAD.WIDE.U32 R12, R29, 0x4, R6 ;  /* 0x000000041d0c7825 */ /* 0x000fc800078e0006 */
[C---:B------:R-:W-:Y:S01]  /*0810*/  IMAD.WIDE.U32 R14, R22.reuse, 0x4, R4 ;  /* 0x00000004160e7825 */ /* 0x040fe200078e0004 */
        /* <DEDUP_REMOVED lines=12> */
[----:B------:R-:W2:Y:S01]  /*08e0*/  LDG.E R21, desc[UR4][R20.64] ;  /* 0x0000000414157981 */ /* 0x000ea2000c1e1900 */
[----:B0-----:R-:W-:-:S04]  /*08f0*/  IMAD.WIDE.U32 R12, R27, 0x4, R6 ;  /* 0x000000041b0c7825 */ /* 0x001fc800078e0006 */
[C---:B------:R-:W-:Y:S01]  /*0900*/  IMAD.WIDE.U32 R4, R9.reuse, 0x4, R4 ;  /* 0x0000000409047825 */ /* 0x040fe200078e0004 */
[----:B--2---:R1:W-:Y:S05]  /*0910*/  STG.E desc[UR4][R12.64], R21 ;  /* 0x000000150c007986 */ /* 0x0043ea000c101904 */
[----:B------:R-:W2:Y:S01]  /*0920*/  LDG.E R5, desc[UR4][R4.64] ;  /* 0x0000000404057981 */ /* 0x000ea2000c1e1900 */
[----:B------:R-:W-:Y:S01]  /*0930*/  IMAD.WIDE.U32 R6, R9, 0x4, R6 ;  /* 0x0000000409067825 */ /* 0x000fe200078e0006 */
[----:B------:R-:W-:-:S04]  /*0940*/  IADD3 R2, PT, PT, R2, 0x8, RZ ;  /* 0x0000000802027810 */ /* 0x000fc80007ffe0ff */
[----:B--2---:R1:W-:Y:S03]  /*0950*/  STG.E desc[UR4][R6.64], R5 ;  /* 0x0000000506007986 */ /* 0x0043e6000c101904 */
.L_x_8:
[----:B------:R-:W-:Y:S05]  /*0960*/  @!P1 EXIT ;  /* 0x000000000000994d */ /* 0x000fea0003800000 */
[----:B------:R-:W-:Y:S02]  /*0970*/  ISETP.GE.U32.AND P0, PT, R8, 0x4, PT ;  /* 0x000000040800780c */ /* 0x000fe40003f06070 */
[----:B------:R-:W-:-:S04]  /*0980*/  LOP3.LUT R4, R0, 0x3, RZ, 0xc0, !PT ;  /* 0x0000000300047812 */ /* 0x000fc800078ec0ff */
[----:B------:R-:W-:-:S07]  /*0990*/  ISETP.NE.AND P1, PT, R4, RZ, PT ;  /* 0x000000ff0400720c */ /* 0x000fce0003f25270 */
[----:B------:R-:W-:Y:S06]  /*09a0*/  @!P0 BRA `(.L_x_9) ;  /* 0x00000000005c8947 */ /* 0x000fec0003800000 */
[----:B------:R-:W0:Y:S01]  /*09b0*/  LDC.64 R8, c[0x0][0x380] ;  /* 0x0000e000ff087b82 */ /* 0x000e220000000a00 */
[----:B-1-3--:R-:W-:-:S07]  /*09c0*/  IMAD R21, R3, R0, R2 ;  /* 0x0000000003157224 */ /* 0x00afce00078e0202 */
[----:B------:R-:W1:Y:S01]  /*09d0*/  LDC.64 R6, c[0x0][0x388] ;  /* 0x0000e200ff067b82 */ /* 0x000e620000000a00 */
[----:B0-----:R-:W-:-:S05]  /*09e0*/  IMAD.WIDE.U32 R10, R21, 0x4, R8 ;  /* 0x00000004150a7825 */ /* 0x001fca00078e0008 */
[----:B------:R-:W2:Y:S01]  /*09f0*/  LDG.E R5, desc[UR4][R10.64] ;  /* 0x000000040a057981 */ /* 0x000ea2000c1e1900 */
[C---:B------:R-:W-:Y:S01]  /*0a00*/  IADD3 R17, PT, PT, R21.reuse, 0x1, RZ ;  /* 0x0000000115117810 */ /* 0x040fe20007ffe0ff */
[----:B-1----:R-:W-:-:S04]  /*0a10*/  IMAD.WIDE.U32 R12, R21, 0x4, R6 ;  /* 0x00000004150c7825 */ /* 0x002fc800078e0006 */
        /* <DEDUP_REMOVED lines=16> */
.L_x_9:
[----:B------:R-:W-:Y:S05]  /*0b20*/  @!P1 EXIT ;  /* 0x000000000000994d */ /* 0x000fea0003800000 */
[----:B01----:R-:W0:Y:S01]  /*0b30*/  LDC.64 R6, c[0x0][0x380] ;  /* 0x0000e000ff067b82 */ /* 0x003e220000000a00 */
[----:B---3--:R-:W-:Y:S01]  /*0b40*/  IMAD R11, R3, R0, R2 ;  /* 0x00000000030b7224 */ /* 0x008fe200078e0202 */
[----:B------:R-:W-:-:S06]  /*0b50*/  IADD3 R0, PT, PT, -R4, RZ, RZ ;  /* 0x000000ff04007210 */ /* 0x000fcc0007ffe1ff */
[----:B------:R-:W1:Y:S02]  /*0b60*/  LDC.64 R8, c[0x0][0x388] ;  /* 0x0000e200ff087b82 */ /* 0x000e640000000a00 */
.L_x_10:
[----:B0-2---:R-:W-:-:S06]  /*0b70*/  IMAD.WIDE.U32 R2, R11, 0x4, R6 ;  /* 0x000000040b027825 */ /* 0x005fcc00078e0006 */
[----:B------:R-:W2:Y:S01]  /*0b80*/  LDG.E R3, desc[UR4][R2.64] ;  /* 0x0000000402037981 */ /* 0x000ea2000c1e1900 */
[----:B------:R-:W-:Y:S01]  /*0b90*/  IADD3 R0, PT, PT, R0, 0x1, RZ ;  /* 0x0000000100007810 */ /* 0x000fe20007ffe0ff */
[C---:B-1----:R-:W-:Y:S01]  /*0ba0*/  IMAD.WIDE.U32 R4, R11.reuse, 0x4, R8 ;  /* 0x000000040b047825 */ /* 0x042fe200078e0008 */
[----:B------:R-:W-:Y:S02]  /*0bb0*/  IADD3 R11, PT, PT, R11, 0x1, RZ ;  /* 0x000000010b0b7810 */ /* 0x000fe40007ffe0ff */
[----:B------:R-:W-:Y:S02]  /*0bc0*/  ISETP.NE.AND P0, PT, R0, RZ, PT ;  /* 0x000000ff0000720c */ /* 0x000fe40003f05270 */
[----:B--2---:R2:W-:Y:S11]  /*0bd0*/  STG.E desc[UR4][R4.64], R3 ;  /* 0x0000000304007986 */ /* 0x0045f6000c101904 */
[----:B------:R-:W-:Y:S05]  /*0be0*/  @P0 BRA `(.L_x_10) ;  /* 0xfffffffc00e00947 */ /* 0x000fea000383ffff */
[----:B------:R-:W-:Y:S05]  /*0bf0*/  EXIT ;  /* 0x000000000000794d */ /* 0x000fea0003800000 */
.L_x_11:
        /* <DEDUP_REMOVED lines=16> */
.L_x_19:


//--------------------- .text._Z10copy_arrayPfPKfi --------------------------
	.section	.text._Z10copy_arrayPfPKfi,"ax",@progbits
	.align	128
        .global         _Z10copy_arrayPfPKfi
        .type           _Z10copy_arrayPfPKfi,@function
        .size           _Z10copy_arrayPfPKfi,(.L_x_20 - _Z10copy_arrayPfPKfi)
        .other          _Z10copy_arrayPfPKfi,@"STO_CUDA_ENTRY STV_DEFAULT"
_Z10copy_arrayPfPKfi:
.text._Z10copy_arrayPfPKfi:
[----:B------:R-:W-:Y:S08]  /*0000*/  LDC R1, c[0x0][0x37c] ;  /* 0x0000df00ff017b82 */ /* 0x000ff00000000800 */
[----:B------:R-:W0:Y:S02]  /*0010*/  LDC R0, c[0x0][0x390] ;  /* 0x0000e400ff007b82 */ /* 0x000e240000000800 */
[----:B0-----:R-:W-:-:S13]  /*0020*/  ISETP.GE.AND P0, PT, R0, 0x1, PT ;  /* 0x000000010000780c */ /* 0x001fda0003f06270 */
[----:B------:R-:W-:Y:S05]  /*0030*/  @!P0 EXIT ;  /* 0x000000000000894d */ /* 0x000fea0003800000 */
[----:B------:R-:W0:Y:S01]  /*0040*/  LDC R6, c[0x0][0x360] ;  /* 0x0000d800ff067b82 */ /* 0x000e220000000800 */
[----:B------:R-:W1:Y:S01]  /*0050*/  S2R R9, SR_TID.X ;  /* 0x0000000000097919 */ /* 0x000e620000002100 */
[C---:B------:R-:W-:Y:S01]  /*0060*/  ISETP.GE.U32.AND P1, PT, R0.reuse, 0x10, PT ;  /* 0x000000100000780c */ /* 0x040fe20003f26070 */
[----:B------:R-:W2:Y:S01]  /*0070*/  LDCU.64 UR6, c[0x0][0x358] ;  /* 0x00006b00ff0677ac */ /* 0x000ea20008000a00 */
[----:B------:R-:W-:Y:S01]  /*0080*/  LOP3.LUT R24, R0, 0xf, RZ, 0xc0, !PT ;  /* 0x0000000f00187812 */ /* 0x000fe200078ec0ff */
[----:B------:R-:W-:-:S03]  /*0090*/  IMAD.MOV.U32 R7, RZ, RZ, RZ ;  /* 0x000000ffff077224 */ /* 0x000fc600078e00ff */
[----:B------:R-:W3:Y:S01]  /*00a0*/  S2UR UR4, SR_CTAID.X ;  /* 0x00000000000479c3 */ /* 0x000ee20000002500 */
[----:B------:R-:W-:-:S06]  /*00b0*/  ISETP.NE.AND P0, PT, R24, RZ, PT ;  /* 0x000000ff1800720c */ /* 0x000fcc0003f05270 */
[----:B------:R-:W-:Y:S07]  /*00c0*/  @!P1 BRA `(.L_x_12) ;  /* 0x0000000400a49947 */ /* 0x000fee0003800000 */
[----:B------:R-:W4:Y:S01]  /*00d0*/  LDC.64 R2, c[0x0][0x380] ;  /* 0x0000e000ff027b82 */ /* 0x000f220000000a00 */
[----:B------:R-:W-:Y:S01]  /*00e0*/  LOP3.LUT R7, R0, 0x7ffffff0, RZ, 0xc0, !PT ;  /* 0x7ffffff000077812 */ /* 0x000fe200078ec0ff */
[C---:B0--3--:R-:W-:Y:S02]  /*00f0*/  IMAD R11, R6.reuse, UR4, RZ ;  /* 0x00000004060b7c24 */ /* 0x049fe4000f8e02ff */
[----:B------:R-:W-:Y:S02]  /*0100*/  IMAD.SHL.U32 R8, R6, 0x4, RZ ;  /* 0x0000000406087824 */ /* 0x000fe400078e00ff */
[----:B-1----:R-:W-:Y:S02]  /*0110*/  IMAD R11, R11, R0, R9 ;  /* 0x000000000b0b7224 */ /* 0x002fe400078e0209 */
[----:B------:R-:W0:Y:S01]  /*0120*/  LDC.64 R4, c[0x0][0x388] ;  /* 0x0000e200ff047b82 */ /* 0x000e220000000a00 */
[----:B------:R-:W-:-:S07]  /*0130*/  IMAD.MOV R10, RZ, RZ, -R7 ;  /* 0x000000ffff0a7224 */ /* 0x000fce00078e0a07 */
.L_x_13:
[----:B01----:R-:W-:-:S05]  /*0140*/  IMAD.WIDE R20, R11, 0x4, R4 ;  /* 0x000000040b147825 */ /* 0x003fca00078e0204 */
[----:B--2---:R-:W2:Y:S01]  /*0150*/  LDG.E R25, desc[UR6][R20.64] ;  /* 0x0000000614197981 */ /* 0x004ea2000c1e1900 */
[----:B------:R-:W-:Y:S01]  /*0160*/  IADD3 R14, P1, PT, R20, R8, RZ ;  /* 0x00000008140e7210 */ /* 0x000fe20007f3e0ff */
[----:B----4-:R-:W-:-:S04]  /*0170*/  IMAD.WIDE R12, R11, 0x4, R2 ;  /* 0x000000040b0c7825 */ /* 0x010fc800078e0202 */
[----:B------:R-:W-:Y:S01]  /*0180*/  IMAD.X R15, RZ, RZ, R21, P1 ;  /* 0x000000ffff0f7224 */ /* 0x000fe200008e0615 */
[----:B------:R-:W-:Y:S01]  /*0190*/  IADD3 R18, P1, PT, R12, R8, RZ ;  /* 0x000000080c127210 */ /* 0x000fe20007f3e0ff */
[----:B--2---:R0:W-:Y:S04]  /*01a0*/  STG.E desc[UR6][R12.64], R25 ;  /* 0x000000190c007986 */ /* 0x0041e8000c101906 */
[----:B------:R-:W2:Y:S01]  /*01b0*/  LDG.E R27, desc[UR6][R14.64] ;  /* 0x000000060e1b7981 */ /* 0x000ea2000c1e1900 */
[----:B------:R-:W-:Y:S01]  /*01c0*/  IADD3 R16, P2, PT, R8, R14, RZ ;  /* 0x0000000e08107210 */ /* 0x000fe20007f5e0ff */
[----:B------:R-:W-:-:S04]  /*01d0*/  IMAD.X R19, RZ, RZ, R13, P1 ;  /* 0x000000ffff137224 */ /* 0x000fc800008e060d */
[----:B------:R-:W-:Y:S01]  /*01e0*/  IMAD.X R17, RZ, RZ, R15, P2 ;  /* 0x000000ffff117224 */ /* 0x000fe200010e060f */
[C---:B------:R-:W-:Y:S01]  /*01f0*/  IADD3 R20, P1, PT, R8.reuse, R18, RZ ;  /* 0x0000001208147210 */ /* 0x040fe20007f3e0ff */
[----:B--2---:R1:W-:Y:S04]  /*0200*/  STG.E desc[UR6][R18.64], R27 ;  /* 0x0000001b12007986 */ /* 0x0043e8000c101906 */
[----:B------:R-:W2:Y:S01]  /*0210*/  LDG.E R29, desc[UR6][R16.64] ;  /* 0x00000006101d7981 */ /* 0x000ea2000c1e1900 */
[----:B------:R-:W-:Y:S02]  /*0220*/  IADD3 R22, P2, PT, R8, R16, RZ ;  /* 0x0000001008167210 */ /* 0x000fe40007f5e0ff */
[----:B------:R-:W-:-:S03]  /*0230*/  IADD3.X R21, PT, PT, RZ, R19, RZ, P1, !PT ;  /* 0x00000013ff157210 */ /* 0x000fc60000ffe4ff */
[----:B------:R-:W-:Y:S01]  /*0240*/  IMAD.X R23, RZ, RZ, R17, P2 ;  /* 0x000000ffff177224 */ /* 0x000fe200010e0611 */
[C---:B------:R-:W-:Y:S01]  /*0250*/  IADD3 R14, P1, PT, R8.reuse, R20, RZ ;  /* 0x00000014080e7210 */ /* 0x040fe20007f3e0ff */
[----:B--2---:R2:W-:Y:S04]  /*0260*/  STG.E desc[UR6][R20.64], R29 ;  /* 0x0000001d14007986 */ /* 0x0045e8000c101906 */
[----:B0-----:R-:W3:Y:S01]  /*0270*/  LDG.E R25, desc[UR6][R22.64] ;  /* 0x0000000616197981 */ /* 0x001ee2000c1e1900 */
[----:B------:R-:W-:Y:S01]  /*0280*/  IADD3 R12, P2, PT, R8, R22, RZ ;  /* 0x00000016080c7210 */ /* 0x000fe20007f5e0ff */
[----:B------:R-:W-:-:S04]  /*0290*/  IMAD.X R15, RZ, RZ, R21, P1 ;  /* 0x000000ffff0f7224 */ /* 0x000fc800008e0615 */
[----:B------:R-:W-:Y:S01]  /*02a0*/  IMAD.X R13, RZ, RZ, R23, P2 ;  /* 0x000000ffff0d7224 */ /* 0x000fe200010e0617 */
[C---:B------:R-:W-:Y:S01]  /*02b0*/  IADD3 R16, P1, PT, R8.reuse, R14, RZ ;  /* 0x0000000e08107210 */ /* 0x040fe20007f3e0ff */
[----:B---3--:R0:W-:Y:S04]  /*02c0*/  STG.E desc[UR6][R14.64], R25 ;  /* 0x000000190e007986 */ /* 0x0081e8000c101906 */
[----:B-1----:R-:W3:Y:S01]  /*02d0*/  LDG.E R27, desc[UR6][R12.64] ;  /* 0x000000060c1b7981 */ /* 0x002ee2000c1e1900 */
[----:B------:R-:W-:Y:S01]  /*02e0*/  IADD3 R18, P2, PT, R8, R12, RZ ;  /* 0x0000000c08127210 */ /* 0x000fe20007f5e0ff */
[----:B------:R-:W-:-:S04]  /*02f0*/  IMAD.X R17, RZ, RZ, R15, P1 ;  /* 0x000000ffff117224 */ /* 0x000fc800008e060f */
[----:B------:R-:W-:Y:S01]  /*0300*/  IMAD.X R19, RZ, RZ, R13, P2 ;  /* 0x000000ffff137224 */ /* 0x000fe200010e060d */
[C---:B------:R-:W-:Y:S01]  /*0310*/  IADD3 R22, P1, PT, R8.reuse, R16, RZ ;  /* 0x0000001008167210 */ /* 0x040fe20007f3e0ff */
[----:B---3--:R1:W-:Y:S04]  /*0320*/  STG.E desc[UR6][R16.64], R27 ;  /* 0x0000001b10007986 */ /* 0x0083e8000c101906 */
[----:B--2---:R-:W2:Y:S01]  /*0330*/  LDG.E R29, desc[UR6][R18.64] ;  /* 0x00000006121d7981 */ /* 0x004ea2000c1e1900 */
[----:B------:R-:W-:Y:S01]  /*0340*/  IADD3 R20, P2, PT, R8, R18, RZ ;  /* 0x0000001208147210 */ /* 0x000fe20007f5e0ff */
[----:B------:R-:W-:-:S03]  /*0350*/  IMAD.X R23, RZ, RZ, R17, P1 ;  /* 0x000000ffff177224 */ /* 0x000fc600008e0611 */
[----:B------:R-:W-:Y:S02]  /*0360*/  IADD3.X R21, PT, PT, RZ, R19, RZ, P2, !PT ;  /* 0x00000013ff157210 */ /* 0x000fe400017fe4ff */
        /* <DEDUP_REMOVED lines=16> */
[----:B------:R-:W-:-:S04]  /*0470*/  IMAD.X R21, RZ, RZ, R19, P1 ;  /* 0x000000ffff157224 */ /* 0x000fc800008e0613 */
[----:B------:R-:W-:Y:S01]  /*0480*/  IMAD.X R23, RZ, RZ, R17, P2 ;  /* 0x000000ffff177224 */ /* 0x000fe200010e0611 */
[C---:B------:R-:W-:Y:S01]  /*0490*/  IADD3 R14, P1, PT, R8.reuse, R20, RZ ;  /* 0x00000014080e7210 */ /* 0x040fe20007f3e0ff */
[----:B--2---:R2:W-:Y:S04]  /*04a0*/  STG.E desc[UR6][R20.64], R29 ;  /* 0x0000001d14007986 */ /* 0x0045e8000c101906 */
[----:B0-----:R-:W3:Y:S01]  /*04b0*/  LDG.E R25, desc[UR6][R22.64] ;  /* 0x0000000616197981 */ /* 0x001ee2000c1e1900 */
[----:B------:R-:W-:Y:S02]  /*04c0*/  IADD3 R12, P2, PT, R8, R22, RZ ;  /* 0x00000016080c7210 */ /* 0x000fe40007f5e0ff */
[----:B------:R-:W-:-:S03]  /*04d0*/  IADD3.X R15, PT, PT, RZ, R21, RZ, P1, !PT ;  /* 0x00000015ff0f7210 */ /* 0x000fc60000ffe4ff */
        /* <DEDUP_REMOVED lines=16> */
[----:B------:R-:W-:Y:S01]  /*05e0*/  IADD3 R14, P2, PT, R8, R20, RZ ;  /* 0x00000014080e7210 */ /* 0x000fe20007f5e0ff */
[----:B------:R-:W-:-:S03]  /*05f0*/  IMAD.X R13, RZ, RZ, R23, P1 ;  /* 0x000000ffff0d7224 */ /* 0x000fc600008e0617 */
[----:B------:R-:W-:Y:S02]  /*0600*/  IADD3.X R15, PT, PT, RZ, R21, RZ, P2, !PT ;  /* 0x00000015ff0f7210 */ /* 0x000fe400017fe4ff */
[C---:B------:R-:W-:Y:S01]  /*0610*/  IADD3 R18, P1, PT, R8.reuse, R12, RZ ;  /* 0x0000000c08127210 */ /* 0x040fe20007f3e0ff */
[----:B---3--:R0:W-:Y:S04]  /*0620*/  STG.E desc[UR6][R12.64], R25 ;  /* 0x000000190c007986 */ /* 0x0081e8000c101906 */
[----:B-1----:R-:W3:Y:S01]  /*0630*/  LDG.E R27, desc[UR6][R14.64] ;  /* 0x000000060e1b7981 */ /* 0x002ee2000c1e1900 */
[----:B------:R-:W-:Y:S01]  /*0640*/  IADD3 R16, P2, PT, R8, R14, RZ ;  /* 0x0000000e08107210 */ /* 0x000fe20007f5e0ff */
[----:B------:R-:W-:-:S04]  /*0650*/  IMAD.X R19, RZ, RZ, R13, P1 ;  /* 0x000000ffff137224 */ /* 0x000fc800008e060d */
[----:B------:R-:W-:Y:S01]  /*0660*/  IMAD.X R17, RZ, RZ, R15, P2 ;  /* 0x000000ffff117224 */ /* 0x000fe200010e060f */
[C---:B------:R-:W-:Y:S02]  /*0670*/  IADD3 R20, P1, PT, R8.reuse, R18, RZ ;  /* 0x0000001208147210 */ /* 0x040fe40007f3e0ff */
[C---:B--2---:R-:W-:Y:S01]  /*0680*/  IADD3 R22, P2, PT, R8.reuse, R16, RZ ;  /* 0x0000001008167210 */ /* 0x044fe20007f5e0ff */
[----:B---3--:R1:W-:Y:S04]  /*0690*/  STG.E desc[UR6][R18.64], R27 ;  /* 0x0000001b12007986 */ /* 0x0083e8000c101906 */
[----:B------:R-:W2:Y:S01]  /*06a0*/  LDG.E R29, desc[UR6][R16.64] ;  /* 0x00000006101d7981 */ /* 0x000ea2000c1e1900 */
[----:B------:R-:W-:Y:S02]  /*06b0*/  IMAD.X R21, RZ, RZ, R19, P1 ;  /* 0x000000ffff157224 */ /* 0x000fe400008e0613 */
[----:B------:R-:W-:Y:S01]  /*06c0*/  IMAD.X R23, RZ, RZ, R17, P2 ;  /* 0x000000ffff177224 */ /* 0x000fe200010e0611 */
[----:B0-----:R-:W-:-:S02]  /*06d0*/  IADD3 R12, P1, PT, R8, R20, RZ ;  /* 0x00000014080c7210 */ /* 0x001fc40007f3e0ff */
[----:B------:R-:W-:-:S03]  /*06e0*/  IADD3 R10, PT, PT, R10, 0x10, RZ ;  /* 0x000000100a0a7810 */ /* 0x000fc60007ffe0ff */
[----:B------:R-:W-:Y:S01]  /*06f0*/  IMAD.X R13, RZ, RZ, R21, P1 ;  /* 0x000000ffff0d7224 */ /* 0x000fe200008e0615 */
[----:B------:R-:W-:Y:S01]  /*0700*/  ISETP.NE.AND P1, PT, R10, RZ, PT ;  /* 0x000000ff0a00720c */ /* 0x000fe20003f25270 */
[----:B--2---:R1:W-:Y:S04]  /*0710*/  STG.E desc[UR6][R20.64], R29 ;  /* 0x0000001d14007986 */ /* 0x0043e8000c101906 */
[----:B------:R-:W2:Y:S01]  /*0720*/  LDG.E R23, desc[UR6][R22.64] ;  /* 0x0000000616177981 */ /* 0x000ea2000c1e1900 */
[----:B------:R-:W-:-:S03]  /*0730*/  IMAD R11, R6, 0x10, R11 ;  /* 0x00000010060b7824 */ /* 0x000fc600078e020b */
[----:B--2---:R1:W-:Y:S04]  /*0740*/  STG.E desc[UR6][R12.64], R23 ;  /* 0x000000170c007986 */ /* 0x0043e8000c101906 */
[----:B------:R-:W-:Y:S05]  /*0750*/  @P1 BRA `(.L_x_13) ;  /* 0xfffffff800781947 */ /* 0x000fea000383ffff */
.L_x_12:
[----:B--23--:R-:W-:Y:S05]  /*0760*/  @!P0 EXIT ;  /* 0x000000000000894d */ /* 0x00cfea0003800000 */
[----:B------:R-:W-:Y:S02]  /*0770*/  ISETP.GE.U32.AND P1, PT, R24, 0x8, PT ;  /* 0x000000081800780c */ /* 0x000fe40003f26070 */
[----:B------:R-:W-:-:S04]  /*0780*/  LOP3.LUT R3, R0, 0x7, RZ, 0xc0, !PT ;  /* 0x0000000700037812 */ /* 0x000fc800078ec0ff */
[----:B------:R-:W-:-:S07]  /*0790*/  ISETP.NE.AND P0, PT, R3, RZ, PT ;  /* 0x000000ff0300720c */ /* 0x000fce0003f05270 */
[----:B------:R-:W-:Y:S06]  /*07a0*/  @!P1 BRA `(.L_x_14) ;  /* 0x0000000000d09947 */ /* 0x000fec0003800000 */
[----:B------:R-:W2:Y:S01]  /*07b0*/  LDC.64 R4, c[0x0][0x388] ;  /* 0x0000e200ff047b82 */ /* 0x000ea20000000a00 */
[----:B------:R-:W-:-:S04]  /*07c0*/  IMAD R2, R0, UR4, R7 ;  /* 0x0000000400027c24 */ /* 0x000fc8000f8e0207 */
[----:B01----:R-:W-:-:S03]  /*07d0*/  IMAD R13, R2, R6, R9 ;  /* 0x00000006020d7224 */ /* 0x003fc600078e0209 */
[----:B------:R-:W0:Y:S01]  /*07e0*/  LDC.64 R10, c[0x0][0x380] ;  /* 0x0000e000ff0a7b82 */ /* 0x000e220000000a00 */
[----:B--2---:R-:W-:-:S05]  /*07f0*/  IMAD.WIDE R4, R13, 0x4, R4 ;  /* 0x000000040d047825 */ /* 0x004fca00078e0204 */
[----:B------:R-:W2:Y:S01]  /*0800*/  LDG.E R21, desc[UR6][R4.64] ;  /* 0x0000000604157981 */ /* 0x000ea2000c1e1900 */
[----:B------:R-:W-:Y:S02]  /*0810*/  IMAD.SHL.U32 R2, R6, 0x4, RZ ;  /* 0x0000000406027824 */ /* 0x000fe400078e00ff */
[----:B0-----:R-:W-:-:S03]  /*0820*/  IMAD.WIDE R10, R13, 0x4, R10 ;  /* 0x000000040d0a7825 */ /* 0x001fc600078e020a */
[----:B------:R-:W-:-:S05]  /*0830*/  IADD3 R12, P1, PT, R2, R4, RZ ;  /* 0x00000004020c7210 */ /* 0x000fca0007f3e0ff */
[----:B------:R-:W-:Y:S01]  /*0840*/  IMAD.X R13, RZ, RZ, R5, P1 ;  /* 0x000000ffff0d7224 */ /* 0x000fe200008e0605 */
[----:B--2---:R0:W-:Y:S04]  /*0850*/  STG.E desc[UR6][R10.64], R21 ;  /* 0x000000150a007986 */ /* 0x0041e8000c101906 */
[----:B------:R-:W2:Y:S01]  /*0860*/  LDG.E R23, desc[UR6][R12.64] ;  /* 0x000000060c177981 */ /* 0x000ea2000c1e1900 */
[C---:B------:R-:W-:Y:S02]  /*0870*/  IADD3 R14, P1, PT, R2.reuse, R10, RZ ;  /* 0x0000000a020e7210 */ /* 0x040fe40007f3e0ff */
[----:B------:R-:W-:-:S03]  /*0880*/  IADD3 R16, P2, PT, R2, R12, RZ ;  /* 0x0000000c02107210 */ /* 0x000fc60007f5e0ff */
[----:B------:R-:W-:Y:S02]  /*0890*/  IMAD.X R15, RZ, RZ, R11, P1 ;  /* 0x000000ffff0f7224 */ /* 0x000fe400008e060b */
[----:B------:R-:W-:-:S03]  /*08a0*/  IMAD.X R17, RZ, RZ, R13, P2 ;  /* 0x000000ffff117224 */ /* 0x000fc600010e060d */
[----:B--2---:R1:W-:Y:S04]  /*08b0*/  STG.E desc[UR6][R14.64], R23 ;  /* 0x000000170e007986 */ /* 0x0043e8000c101906 */
[----:B------:R-:W2:Y:S01]  /*08c0*/  LDG.E R25, desc[UR6][R16.64] ;  /* 0x0000000610197981 */ /* 0x000ea2000c1e1900 */
[C---:B------:R-:W-:Y:S02]  /*08d0*/  IADD3 R4, P1, PT, R2.reuse, R14, RZ ;  /* 0x0000000e02047210 */ /* 0x040fe40007f3e0ff */
[----:B------:R-:W-:Y:S02]  /*08e0*/  IADD3 R18, P2, PT, R2, R16, RZ ;  /* 0x0000001002127210 */ /* 0x000fe40007f5e0ff */
[----:B------:R-:W-:-:S03]  /*08f0*/  IADD3.X R5, PT, PT, RZ, R15, RZ, P1, !PT ;  /* 0x0000000fff057210 */ /* 0x000fc60000ffe4ff */
[----:B------:R-:W-:Y:S01]  /*0900*/  IMAD.X R19, RZ, RZ, R17, P2 ;  /* 0x000000ffff137224 */ /* 0x000fe200010e0611 */
[C---:B0-----:R-:W-:Y:S01]  /*0910*/  IADD3 R10, P1, PT, R2.reuse, R4, RZ ;  /* 0x00000004020a7210 */ /* 0x041fe20007f3e0ff */
[----:B--2---:R0:W-:Y:S04]  /*0920*/  STG.E desc[UR6][R4.64], R25 ;  /* 0x0000001904007986 */ /* 0x0041e8000c101906 */
[----:B------:R-:W2:Y:S01]  /*0930*/  LDG.E R21, desc[UR6][R18.64] ;  /* 0x0000000612157981 */ /* 0x000ea2000c1e1900 */
[----:B------:R-:W-:Y:S01]  /*0940*/  IADD3 R12, P2, PT, R2, R18, RZ ;  /* 0x00000012020c7210 */ /* 0x000fe20007f5e0ff */
[----:B------:R-:W-:-:S04]  /*0950*/  IMAD.X R11, RZ, RZ, R5, P1 ;  /* 0x000000ffff0b7224 */ /* 0x000fc800008e0605 */
[----:B------:R-:W-:Y:S01]  /*0960*/  IMAD.X R13, RZ, RZ, R19, P2 ;  /* 0x000000ffff0d7224 */ /* 0x000fe200010e0613 */
[C---:B-1----:R-:W-:Y:S01]  /*0970*/  IADD3 R14, P1, PT, R2.reuse, R10, RZ ;  /* 0x0000000a020e7210 */ /* 0x042fe20007f3e0ff */
[----:B--2---:R1:W-:Y:S04]  /*0980*/  STG.E desc[UR6][R10.64], R21 ;  /* 0x000000150a007986 */ /* 0x0043e8000c101906 */
[----:B------:R-:W2:Y:S01]  /*0990*/  LDG.E R23, desc[UR6][R12.64] ;  /* 0x000000060c177981 */ /* 0x000ea2000c1e1900 */
[----:B------:R-:W-:Y:S01]  /*09a0*/  IADD3 R16, P2, PT, R2, R12, RZ ;  /* 0x0000000c02107210 */ /* 0x000fe20007f5e0ff */
[----:B------:R-:W-:-:S04]  /*09b0*/  IMAD.X R15, RZ, RZ, R11, P1 ;  /* 0x000000ffff0f7224 */ /* 0x000fc800008e060b */
[----:B------:R-:W-:Y:S01]  /*09c0*/  IMAD.X R17, RZ, RZ, R13, P2 ;  /* 0x000000ffff117224 */ /* 0x000fe200010e060d */
[C---:B0-----:R-:W-:Y:S01]  /*09d0*/  IADD3 R4, P1, PT, R2.reuse, R14, RZ ;  /* 0x0000000e02047210 */ /* 0x041fe20007f3e0ff */
[----:B--2---:R0:W-:Y:S04]  /*09e0*/  STG.E desc[UR6][R14.64], R23 ;  /* 0x000000170e007986 */ /* 0x0041e8000c101906 */
[----:B------:R-:W2:Y:S01]  /*09f0*/  LDG.E R25, desc[UR6][R16.64] ;  /* 0x0000000610197981 */ /* 0x000ea2000c1e1900 */
[----:B------:R-:W-:Y:S02]  /*0a00*/  IADD3 R18, P2, PT, R2, R16, RZ ;  /* 0x0000001002127210 */ /* 0x000fe40007f5e0ff */
[----:B------:R-:W-:-:S03]  /*0a10*/  IADD3.X R5, PT, PT, RZ, R15, RZ, P1, !PT ;  /* 0x0000000fff057210 */ /* 0x000fc60000ffe4ff */
[----:B------:R-:W-:Y:S01]  /*0a20*/  IMAD.X R19, RZ, RZ, R17, P2 ;  /* 0x000000ffff137224 */ /* 0x000fe200010e0611 */
[C---:B-1----:R-:W-:Y:S02]  /*0a30*/  IADD3 R10, P1, PT, R2.reuse, R4, RZ ;  /* 0x00000004020a7210 */ /* 0x042fe40007f3e0ff */
[C---:B------:R-:W-:Y:S01]  /*0a40*/  IADD3 R12, P2, PT, R2.reuse, R18, RZ ;  /* 0x00000012020c7210 */ /* 0x040fe20007f5e0ff */
[----:B--2---:R2:W-:Y:S04]  /*0a50*/  STG.E desc[UR6][R4.64], R25 ;  /* 0x0000001904007986 */ /* 0x0045e8000c101906 */
[----:B------:R-:W3:Y:S01]  /*0a60*/  LDG.E R21, desc[UR6][R18.64] ;  /* 0x0000000612157981 */ /* 0x000ee2000c1e1900 */
[----:B------:R-:W-:Y:S02]  /*0a70*/  IMAD.X R11, RZ, RZ, R5, P1 ;  /* 0x000000ffff0b7224 */ /* 0x000fe400008e0605 */
[----:B------:R-:W-:Y:S01]  /*0a80*/  IMAD.X R13, RZ, RZ, R19, P2 ;  /* 0x000000ffff0d7224 */ /* 0x000fe200010e0613 */
[----:B0-----:R-:W-:-:S02]  /*0a90*/  IADD3 R14, P1, PT, R2, R10, RZ ;  /* 0x0000000a020e7210 */ /* 0x001fc40007f3e0ff */
[----:B---3--:R2:W-:Y:S04]  /*0aa0*/  STG.E desc[UR6][R10.64], R21 ;  /* 0x000000150a007986 */ /* 0x0085e8000c101906 */
[----:B------:R-:W3:Y:S01]  /*0ab0*/  LDG.E R13, desc[UR6][R12.64] ;  /* 0x000000060c0d7981 */ /* 0x000ee2000c1e1900 */
[----:B------:R-:W-:Y:S02]  /*0ac0*/  IMAD.X R15, RZ, RZ, R11, P1 ;  /* 0x000000ffff0f7224 */ /* 0x000fe400008e060b */
[----:B------:R-:W-:-:S03]  /*0ad0*/  VIADD R7, R7, 0x8 ;  /* 0x0000000807077836 */ /* 0x000fc60000000000 */
[----:B---3--:R2:W-:Y:S04]  /*0ae0*/  STG.E desc[UR6][R14.64], R13 ;  /* 0x0000000d0e007986 */ /* 0x0085e8000c101906 */
.L_x_14:
[----:B------:R-:W-:Y:S05]  /*0af0*/  @!P0 EXIT ;  /* 0x000000000000894d */ /* 0x000fea0003800000 */
[----:B------:R-:W-:Y:S02]  /*0b00*/  ISETP.GE.U32.AND P1, PT, R3, 0x4, PT ;  /* 0x000000040300780c */ /* 0x000fe40003f26070 */
[----:B------:R-:W-:-:S04]  /*0b10*/  LOP3.LUT R2, R0, 0x3, RZ, 0xc0, !PT ;  /* 0x0000000300027812 */ /* 0x000fc800078ec0ff */
[----:B------:R-:W-:-:S07]  /*0b20*/  ISETP.NE.AND P0, PT, R2, RZ, PT ;  /* 0x000000ff0200720c */ /* 0x000fce0003f05270 */
[----:B------:R-:W-:Y:S06]  /*0b30*/  @!P1 BRA `(.L_x_15) ;  /* 0x0000000000709947 */ /* 0x000fec0003800000 */
[----:B--2---:R-:W2:Y:S01]  /*0b40*/  LDC.64 R4, c[0x0][0x388] ;  /* 0x0000e200ff047b82 */ /* 0x004ea20000000a00 */
[----:B------:R-:W-:-:S04]  /*0b50*/  IMAD R3, R0, UR4, R7 ;  /* 0x0000000400037c24 */ /* 0x000fc8000f8e0207 */
[----:B01----:R-:W-:-:S03]  /*0b60*/  IMAD R13, R3, R6, R9 ;  /* 0x00000006030d7224 */ /* 0x003fc600078e0209 */
[----:B------:R-:W0:Y:S01]  /*0b70*/  LDC.64 R10, c[0x0][0x380] ;  /* 0x0000e000ff0a7b82 */ /* 0x000e220000000a00 */
[----:B--2---:R-:W-:-:S05]  /*0b80*/  IMAD.WIDE R4, R13, 0x4, R4 ;  /* 0x000000040d047825 */ /* 0x004fca00078e0204 */
[----:B------:R-:W2:Y:S01]  /*0b90*/  LDG.E R3, desc[UR6][R4.64] ;  /* 0x0000000604037981 */ /* 0x000ea2000c1e1900 */
[----:B------:R-:W-:Y:S01]  /*0ba0*/  SHF.L.U32 R25, R6, 0x2, RZ ;  /* 0x0000000206197819 */ /* 0x000fe200000006ff */
        /* <DEDUP_REMOVED lines=8> */
[----:B------:R-:W-:Y:S01]  /*0c30*/  IMAD.X R17, RZ, RZ, R13, P2 ;  /* 0x000000ffff117224 */ /* 0x000fe200010e060d */
[C---:B------:R-:W-:Y:S02]  /*0c40*/  IADD3 R4, P1, PT, R25.reuse, R14, RZ ;  /* 0x0000000e19047210 */ /* 0x040fe40007f3e0ff */
[----:B--2---:R3:W-:Y:S04]  /*0c50*/  STG.E desc[UR6][R14.64], R21 ;  /* 0x000000150e007986 */ /* 0x0047e8000c101906 */
[----:B------:R-:W2:Y:S01]  /*0c60*/  LDG.E R23, desc[UR6][R16.64] ;  /* 0x0000000610177981 */ /* 0x000ea2000c1e1900 */
[----:B------:R-:W-:Y:S01]  /*0c70*/  IADD3 R18, P2, PT, R25, R16, RZ ;  /* 0x0000001019127210 */ /* 0x000fe20007f5e0ff */
[----:B------:R-:W-:-:S04]  /*0c80*/  IMAD.X R5, RZ, RZ, R15, P1 ;  /* 0x000000ffff057224 */ /* 0x000fc800008e060f */
[----:B------:R-:W-:Y:S01]  /*0c90*/  IMAD.X R19, RZ, RZ, R17, P2 ;  /* 0x000000ffff137224 */ /* 0x000fe200010e0611 */
[----:B0-----:R-:W-:Y:S01]  /*0ca0*/  IADD3 R10, P1, PT, R25, R4, RZ ;  /* 0x00000004190a7210 */ /* 0x001fe20007f3e0ff */
[----:B--2---:R3:W-:Y:S04]  /*0cb0*/  STG.E desc[UR6][R4.64], R23 ;  /* 0x0000001704007986 */ /* 0x0047e8000c101906 */
[----:B------:R-:W2:Y:S01]  /*0cc0*/  LDG.E R19, desc[UR6][R18.64] ;  /* 0x0000000612137981 */ /* 0x000ea2000c1e1900 */
[----:B------:R-:W-:Y:S01]  /*0cd0*/  IADD3.X R11, PT, PT, RZ, R5, RZ, P1, !PT ;  /* 0x00000005ff0b7210 */ /* 0x000fe20000ffe4ff */
[----:B------:R-:W-:-:S04]  /*0ce0*/  VIADD R7, R7, 0x4 ;  /* 0x0000000407077836 */ /* 0x000fc80000000000 */
[----:B--2---:R3:W-:Y:S03]  /*0cf0*/  STG.E desc[UR6][R10.64], R19 ;  /* 0x000000130a007986 */ /* 0x0047e6000c101906 */
.L_x_15:
[----:B------:R-:W-:Y:S05]  /*0d00*/  @!P0 EXIT ;  /* 0x000000000000894d */ /* 0x000fea0003800000 */
[----:B-12---:R-:W1:Y:S01]  /*0d10*/  LDC.64 R12, c[0x0][0x380] ;  /* 0x0000e000ff0c7b82 */ /* 0x006e620000000a00 */
[----:B------:R-:W-:-:S04]  /*0d20*/  IMAD R0, R0, UR4, R7 ;  /* 0x0000000400007c24 */ /* 0x000fc8000f8e0207 */
[----:B0-----:R-:W-:Y:S02]  /*0d30*/  IMAD R9, R0, R6, R9 ;  /* 0x0000000600097224 */ /* 0x001fe400078e0209 */
[----:B------:R-:W-:Y:S01]  /*0d40*/  IMAD.MOV R0, RZ, RZ, -R2 ;  /* 0x000000ffff007224 */ /* 0x000fe200078e0a02 */
[----:B---3--:R-:W0:Y:S06]  /*0d50*/  LDC.64 R10, c[0x0][0x388] ;  /* 0x0000e200ff0a7b82 */ /* 0x008e2c0000000a00 */
.L_x_16:
[----:B0-2---:R-:W-:-:S06]  /*0d60*/  IMAD.WIDE R2, R9, 0x4, R10 ;  /* 0x0000000409027825 */ /* 0x005fcc00078e020a */
[----:B------:R-:W2:Y:S01]  /*0d70*/  LDG.E R3, desc[UR6][R2.64] ;  /* 0x0000000602037981 */ /* 0x000ea2000c1e1900 */
[----:B------:R-:W-:Y:S02]  /*0d80*/  VIADD R0, R0, 0x1 ;  /* 0x0000000100007836 */ /* 0x000fe40000000000 */
[----:B-1----:R-:W-:-:S03]  /*0d90*/  IMAD.WIDE R4, R9, 0x4, R12 ;  /* 0x0000000409047825 */ /* 0x002fc600078e020c */
[----:B------:R-:W-:Y:S01]  /*0da0*/  ISETP.NE.AND P0, PT, R0, RZ, PT ;  /* 0x000000ff0000720c */ /* 0x000fe20003f05270 */
[----:B------:R-:W-:Y:S01]  /*0db0*/  IMAD.IADD R9, R6, 0x1, R9 ;  /* 0x0000000106097824 */ /* 0x000fe200078e0209 */
[----:B--2---:R2:W-:Y:S11]  /*0dc0*/  STG.E desc[UR6][R4.64], R3 ;  /* 0x0000000304007986 */ /* 0x0045f6000c101906 */
[----:B------:R-:W-:Y:S05]  /*0dd0*/  @P0 BRA `(.L_x_16) ;  /* 0xfffffffc00e00947 */ /* 0x000fea000383ffff */
[----:B------:R-:W-:Y:S05]  /*0de0*/  EXIT ;  /* 0x000000000000794d */ /* 0x000fea0003800000 */
.L_x_17:
        /* <DEDUP_REMOVED lines=9> */
.L_x_20:


//--------------------- .nv.shared.reserved.0     --------------------------
	.section	.nv.shared.reserved.0,"aw",@nobits
	.weak		__nv_reservedSMEM_offset_0_alias
	.size		__nv_reservedSMEM_offset_0_alias, 0, 64
	.other		__nv_reservedSMEM_offset_0_alias,@"STO_CUDA_RESERVED_SHARED STV_DEFAULT"
__nv_reservedSMEM_offset_0_alias:
	.zero		0
	.zero		64


//--------------------- .nv.constant0._Z12memcpyByRowsPfS_j --------------------------
	.section	.nv.constant0._Z12memcpyByRowsPfS_j,"a",@progbits
	.sectionflags	@""
	.align	4
.nv.constant0._Z12memcpyByRowsPfS_j:
	.zero		916


//--------------------- .nv.constant0._Z12memcpyByColsPfS_j --------------------------
	.section	.nv.constant0._Z12memcpyByColsPfS_j,"a",@progbits
	.sectionflags	@""
	.align	4
.nv.constant0._Z12memcpyByColsPfS_j:
	.zero		916


//--------------------- .nv.constant0._Z10copy_arrayPfPKfi --------------------------
	.section	.nv.constant0._Z10copy_arrayPfPKfi,"a",@progbits
	.sectionflags	@""
	.align	4
.nv.constant0._Z10copy_arrayPfPKfi:
	.zero		916


//--------------------- SYMBOLS --------------------------

	.type		.nv.reservedSmem.offset0,@object
	.size		.nv.reservedSmem.offset0,0x4
